	.target	sm_90a

	.elftype	@"ET_EXEC"


//--------------------- .note.nv.tkinfo           --------------------------
	.section	.note.nv.tkinfo,"",@"SHT_NOTE"
	.sectionflags	@"SHF_NOTE_NV_TKINFO"
	.tkinfo
        /*0018*/ 	.word	0x00000002
        /*0030*/ 	.string	""
        /*0030*/ 	.string	"ptxas"
        /*0030*/ 	.string	"Cuda compilation tools, release 13.0, V13.0.88"
        /*0030*/ 	.string	"Build cuda_13.0.r13.0/compiler.36424714_0"
        /*0030*/ 	.string	"-v  -suppress-debug-info  -lineinfo  -arch sm_90a "



//--------------------- .note.nv.cuinfo           --------------------------
	.section	.note.nv.cuinfo,"",@"SHT_NOTE"
	.sectionflags	@"SHF_NOTE_NV_CUINFO"
        /*0018*/ 	.short	0x0002
        /*001a*/ 	.short	0x005a
        /*001c*/ 	.short	0x0082
	.zero		2


//--------------------- .nv.info                  --------------------------
	.section	.nv.info,"",@"SHT_CUDA_INFO"
	.align	4


	//----- nvinfo : EIATTR_REGCOUNT
	.align		4
        /*0000*/ 	.byte	0x04, 0x2f
        /*0002*/ 	.short	(.L_1 - .L_0)
	.align		4
.L_0:
        /*0004*/ 	.word	index@(matmul_kernel)
        /*0008*/ 	.word	0x000000a8


	//----- nvinfo : EIATTR_FRAME_SIZE
	.align		4
.L_1:
        /*000c*/ 	.byte	0x04, 0x11
        /*000e*/ 	.short	(.L_3 - .L_2)
	.align		4
.L_2:
        /*0010*/ 	.word	index@(matmul_kernel)
        /*0014*/ 	.word	0x00000000


	//----- nvinfo : EIATTR_MIN_STACK_SIZE
	.align		4
.L_3:
        /*0018*/ 	.byte	0x04, 0x12
        /*001a*/ 	.short	(.L_5 - .L_4)
	.align		4
.L_4:
        /*001c*/ 	.word	index@(matmul_kernel)
        /*0020*/ 	.word	0x00000000
.L_5:


//--------------------- .nv.compat                --------------------------
	.section	.nv.compat,"",@"SHT_CUDA_COMPAT_INFO"
	.align	4
        /*0000*/ 	.byte	0x02, 0x09, 0x01, 0x00, 0x02, 0x02, 0x04, 0x00, 0x02, 0x05, 0x05, 0x00, 0x03, 0x07, 0x01, 0x01
        /*0010*/ 	.byte	0x02, 0x03, 0x00, 0x00, 0x02, 0x06, 0x01, 0x00, 0x04, 0x0b, 0x08, 0x00, 0x00, 0x00, 0x00, 0x00
        /*0020*/ 	.byte	0x00, 0x00, 0x00, 0x00


//--------------------- .nv.info.matmul_kernel    --------------------------
	.section	.nv.info.matmul_kernel,"",@"SHT_CUDA_INFO"
	.sectionflags	@""
	.align	4


	//----- nvinfo : EIATTR_CUDA_API_VERSION
	.align		4
        /*0000*/ 	.byte	0x04, 0x37
        /*0002*/ 	.short	(.L_7 - .L_6)
.L_6:
        /*0004*/ 	.word	0x00000082


	//----- nvinfo : EIATTR_KPARAM_INFO
	.align		4
.L_7:
        /*0008*/ 	.byte	0x04, 0x17
        /*000a*/ 	.short	(.L_9 - .L_8)
.L_8:
        /*000c*/ 	.word	0x00000000
        /*0010*/ 	.short	0x000d
        /*0012*/ 	.short	0x0048
        /*0014*/ 	.byte	0x00, 0xf4, 0x21, 0x00


	//----- nvinfo : EIATTR_KPARAM_INFO
	.align		4
.L_9:
        /*0018*/ 	.byte	0x04, 0x17
        /*001a*/ 	.short	(.L_11 - .L_10)
.L_10:
        /*001c*/ 	.word	0x00000000
        /*0020*/ 	.short	0x000c
        /*0022*/ 	.short	0x0040
        /*0024*/ 	.byte	0x00, 0xf4, 0x21, 0x00


	//----- nvinfo : EIATTR_KPARAM_INFO
	.align		4
.L_11:
        /*0028*/ 	.byte	0x04, 0x17
        /*002a*/ 	.short	(.L_13 - .L_12)
.L_12:
        /*002c*/ 	.word	0x00000000
        /*0030*/ 	.short	0x000b
        /*0032*/ 	.short	0x0038
        /*0034*/ 	.byte	0x00, 0xf0, 0x11, 0x00


	//----- nvinfo : EIATTR_KPARAM_INFO
	.align		4
.L_13:
        /*0038*/ 	.byte	0x04, 0x17
        /*003a*/ 	.short	(.L_15 - .L_14)
.L_14:
        /*003c*/ 	.word	0x00000000
        /*0040*/ 	.short	0x000a
        /*0042*/ 	.short	0x0034
        /*0044*/ 	.byte	0x00, 0xf0, 0x11, 0x00


	//----- nvinfo : EIATTR_KPARAM_INFO
	.align		4
.L_15:
        /*0048*/ 	.byte	0x04, 0x17
        /*004a*/ 	.short	(.L_17 - .L_16)
.L_16:
        /*004c*/ 	.word	0x00000000
        /*0050*/ 	.short	0x0009
        /*0052*/ 	.short	0x0030
        /*0054*/ 	.byte	0x00, 0xf0, 0x11, 0x00


	//----- nvinfo : EIATTR_KPARAM_INFO
	.align		4
.L_17:
        /*0058*/ 	.byte	0x04, 0x17
        /*005a*/ 	.short	(.L_19 - .L_18)
.L_18:
        /*005c*/ 	.word	0x00000000
        /*0060*/ 	.short	0x0008
        /*0062*/ 	.short	0x002c
        /*0064*/ 	.byte	0x00, 0xf0, 0x11, 0x00


	//----- nvinfo : EIATTR_KPARAM_INFO
	.align		4
.L_19:
        /*0068*/ 	.byte	0x04, 0x17
        /*006a*/ 	.short	(.L_21 - .L_20)
.L_20:
        /*006c*/ 	.word	0x00000000
        /*0070*/ 	.short	0x0007
        /*0072*/ 	.short	0x0028
        /*0074*/ 	.byte	0x00, 0xf0, 0x11, 0x00


	//----- nvinfo : EIATTR_KPARAM_INFO
	.align		4
.L_21:
        /*0078*/ 	.byte	0x04, 0x17
        /*007a*/ 	.short	(.L_23 - .L_22)
.L_22:
        /*007c*/ 	.word	0x00000000
        /*0080*/ 	.short	0x0006
        /*0082*/ 	.short	0x0024
        /*0084*/ 	.byte	0x00, 0xf0, 0x11, 0x00


	//----- nvinfo : EIATTR_KPARAM_INFO
	.align		4
.L_23:
        /*0088*/ 	.byte	0x04, 0x17
        /*008a*/ 	.short	(.L_25 - .L_24)
.L_24:
        /*008c*/ 	.word	0x00000000
        /*0090*/ 	.short	0x0005
        /*0092*/ 	.short	0x0020
        /*0094*/ 	.byte	0x00, 0xf0, 0x11, 0x00


	//----- nvinfo : EIATTR_KPARAM_INFO
	.align		4
.L_25:
        /*0098*/ 	.byte	0x04, 0x17
        /*009a*/ 	.short	(.L_27 - .L_26)
.L_26:
        /*009c*/ 	.word	0x00000000
        /*00a0*/ 	.short	0x0004
        /*00a2*/ 	.short	0x001c
        /*00a4*/ 	.byte	0x00, 0xf0, 0x11, 0x00


	//----- nvinfo : EIATTR_KPARAM_INFO
	.align		4
.L_27:
        /*00a8*/ 	.byte	0x04, 0x17
        /*00aa*/ 	.short	(.L_29 - .L_28)
.L_28:
        /*00ac*/ 	.word	0x00000000
        /*00b0*/ 	.short	0x0003
        /*00b2*/ 	.short	0x0018
        /*00b4*/ 	.byte	0x00, 0xf0, 0x11, 0x00


	//----- nvinfo : EIATTR_KPARAM_INFO
	.align		4
.L_29:
        /*00b8*/ 	.byte	0x04, 0x17
        /*00ba*/ 	.short	(.L_31 - .L_30)
.L_30:
        /*00bc*/ 	.word	0x00000000
        /*00c0*/ 	.short	0x0002
        /*00c2*/ 	.short	0x0010
        /*00c4*/ 	.byte	0x00, 0xf4, 0x21, 0x00


	//----- nvinfo : EIATTR_KPARAM_INFO
	.align		4
.L_31:
        /*00c8*/ 	.byte	0x04, 0x17
        /*00ca*/ 	.short	(.L_33 - .L_32)
.L_32:
        /*00cc*/ 	.word	0x00000000
        /*00d0*/ 	.short	0x0001
        /*00d2*/ 	.short	0x0008
        /*00d4*/ 	.byte	0x00, 0xf4, 0x21, 0x00


	//----- nvinfo : EIATTR_KPARAM_INFO
	.align		4
.L_33:
        /*00d8*/ 	.byte	0x04, 0x17
        /*00da*/ 	.short	(.L_35 - .L_34)
.L_34:
        /*00dc*/ 	.word	0x00000000
        /*00e0*/ 	.short	0x0000
        /*00e2*/ 	.short	0x0000
        /*00e4*/ 	.byte	0x00, 0xf4, 0x21, 0x00


	//----- nvinfo : EIATTR_EXPLICIT_CLUSTER
	.align		4
.L_35:
        /*00e8*/ 	.byte	0x01, 0x3e
	.zero		2


	//----- nvinfo : EIATTR_CTA_PER_CLUSTER
	.align		4
        /*00ec*/ 	.byte	0x04, 0x3d
        /*00ee*/ 	.short	(.L_37 - .L_36)
.L_36:
        /*00f0*/ 	.word	0x00000004
        /*00f4*/ 	.word	0x00000001
        /*00f8*/ 	.word	0x00000001


	//----- nvinfo : EIATTR_SPARSE_MMA_MASK
	.align		4
.L_37:
        /*00fc*/ 	.byte	0x03, 0x50
        /*00fe*/ 	.short	0x0000


	//----- nvinfo : EIATTR_MAXREG_COUNT
	.align		4
        /*0100*/ 	.byte	0x03, 0x1b
        /*0102*/ 	.short	0x00ff


	//----- nvinfo : EIATTR_NUM_BARRIERS
	.align		4
        /*0104*/ 	.byte	0x02, 0x4c
        /*0106*/ 	.byte	0x01
	.zero		1


	//----- nvinfo : EIATTR_MERCURY_ISA_VERSION
	.align		4
        /*0108*/ 	.byte	0x03, 0x5f
        /*010a*/ 	.short	0x0101


	//----- nvinfo : EIATTR_EXIT_INSTR_OFFSETS
	.align		4
        /*010c*/ 	.byte	0x04, 0x1c
        /*010e*/ 	.short	(.L_39 - .L_38)


	//   ....[0]....
.L_38:
        /*0110*/ 	.word	0x00003f80


	//   ....[1]....
        /*0114*/ 	.word	0x00003fa0


	//----- nvinfo : EIATTR_REQNTID
	.align		4
.L_39:
        /*0118*/ 	.byte	0x04, 0x10
        /*011a*/ 	.short	(.L_41 - .L_40)
.L_40:
        /*011c*/ 	.word	0x00000080
        /*0120*/ 	.word	0x00000001
        /*0124*/ 	.word	0x00000001


	//----- nvinfo : EIATTR_CBANK_PARAM_SIZE
	.align		4
.L_41:
        /*0128*/ 	.byte	0x03, 0x19
        /*012a*/ 	.short	0x0050


	//----- nvinfo : EIATTR_PARAM_CBANK
	.align		4
        /*012c*/ 	.byte	0x04, 0x0a
        /*012e*/ 	.short	(.L_43 - .L_42)
	.align		4
.L_42:
        /*0130*/ 	.word	index@(.nv.constant0.matmul_kernel)
        /*0134*/ 	.short	0x0210
        /*0136*/ 	.short	0x0050


	//----- nvinfo : EIATTR_SW_WAR
	.align		4
.L_43:
        /*0138*/ 	.byte	0x04, 0x36
        /*013a*/ 	.short	(.L_45 - .L_44)
.L_44:
        /*013c*/ 	.word	0x00000008
.L_45:


//--------------------- .nv.callgraph             --------------------------
	.section	.nv.callgraph,"",@"SHT_CUDA_CALLGRAPH"
	.align	4
	.sectionentsize	8
	.align		4
        /*0000*/ 	.word	0x00000000
	.align		4
        /*0004*/ 	.word	0xffffffff
	.align		4
        /*0008*/ 	.word	0x00000000
	.align		4
        /*000c*/ 	.word	0xfffffffe
	.align		4
        /*0010*/ 	.word	0x00000000
	.align		4
        /*0014*/ 	.word	0xfffffffd
	.align		4
        /*0018*/ 	.word	0x00000000
	.align		4
        /*001c*/ 	.word	0xfffffffc


//--------------------- .text.matmul_kernel       --------------------------
	.section	.text.matmul_kernel,"ax",@progbits
	.align	128
        .global         matmul_kernel
        .type           matmul_kernel,@function
        .size           matmul_kernel,(.L_x_4 - matmul_kernel)
        .other          matmul_kernel,@"STO_CUDA_ENTRY STV_DEFAULT"
matmul_kernel:
.text.matmul_kernel:
[----:B------:R-:W0:Y:S08]  /*0000*/  LDC R1, c[0x0][0x28] ;  /* 0x00000a00ff017b82 */ /* 0x000e300000000800 */
[----:B------:R-:W1:Y:S01]  /*0010*/  LDC.64 R28, c[0x0][0x228] ;  /* 0x00008a00ff1c7b82 */ /* 0x000e620000000a00 */
[----:B------:R-:W-:Y:S01]  /*0020*/  ULDC.64 UR16, c[0x0][0x208] ;  /* 0x0000820000107ab9 */ /* 0x000fe20000000a00 */
[----:B------:R-:W-:-:S06]  /*0030*/  ULDC UR11, c[0x0][0x230] ;  /* 0x00008c00000b7ab9 */ /* 0x000fcc0000000800 */
[----:B------:R-:W2:Y:S08]  /*0040*/  S2UR UR4, SR_CTAID.X ;  /* 0x00000000000479c3 */ /* 0x000eb00000002500 */
[----:B------:R-:W3:Y:S01]  /*0050*/  LDC R82, c[0x0][0x230] ;  /* 0x00008c00ff527b82 */ /* 0x000ee20000000800 */
[----:B-1----:R-:W-:-:S07]  /*0060*/  VIADD R0, R29, 0x3f ;  /* 0x0000003f1d007836 */ /* 0x002fce0000000000 */
[----:B------:R-:W1:Y:S01]  /*0070*/  S2UR UR10, SR_CgaCtaId ;  /* 0x00000000000a79c3 */ /* 0x000e620000008800 */
[----:B------:R-:W-:Y:S02]  /*0080*/  SHF.R.S32.HI R3, RZ, 0x1f, R0 ;  /* 0x0000001fff037819 */ /* 0x000fe40000011400 */
[----:B--2---:R-:W-:Y:S01]  /*0090*/  I2FP.F32.U32 R5, UR4 ;  /* 0x0000000400057c45 */ /* 0x004fe20008201000 */
[----:B------:R-:W-:Y:S01]  /*00a0*/  ULDC UR4, c[0x0][0x150] ;  /* 0x0000540000047ab9 */ /* 0x000fe20000000800 */
[----:B------:R-:W-:-:S03]  /*00b0*/  LEA.HI R3, R3, R0, RZ, 0x6 ;  /* 0x0000000003037211 */ /* 0x000fc600078f30ff */
[----:B------:R-:W-:Y:S01]  /*00c0*/  FMUL R5, R5, UR4 ;  /* 0x0000000405057c20 */ /* 0x000fe20008400000 */
[----:B------:R-:W-:Y:S01]  /*00d0*/  SHF.R.S32.HI R3, RZ, 0x6, R3 ;  /* 0x00000006ff037819 */ /* 0x000fe20000011403 */
[----:B---3--:R-:W-:-:S04]  /*00e0*/  VIADD R82, R82, 0x3f ;  /* 0x0000003f52527836 */ /* 0x008fc80000000000 */
[----:B------:R-:W-:Y:S01]  /*00f0*/  IMAD.SHL.U32 R4, R3, 0x8, RZ ;  /* 0x0000000803047824 */ /* 0x000fe200078e00ff */
[----:B------:R-:W2:Y:S04]  /*0100*/  F2I.U32.TRUNC.NTZ R5, R5 ;  /* 0x0000000500057305 */ /* 0x000ea8000020f000 */
[----:B------:R-:W-:-:S04]  /*0110*/  IABS R7, R4 ;  /* 0x0000000400077213 */ /* 0x000fc80000000000 */
[----:B------:R-:W3:Y:S01]  /*0120*/  I2F.RP R0, R7 ;  /* 0x0000000700007306 */ /* 0x000ee20000209400 */
[----:B--2---:R-:W-:-:S07]  /*0130*/  IABS R11, R5 ;  /* 0x00000005000b7213 */ /* 0x004fce0000000000 */
[----:B---3--:R-:W2:Y:S02]  /*0140*/  MUFU.RCP R0, R0 ;  /* 0x0000000000007308 */ /* 0x008ea40000001000 */
[----:B--2---:R-:W-:Y:S01]  /*0150*/  VIADD R2, R0, 0xffffffe ;  /* 0x0ffffffe00027836 */ /* 0x004fe20000000000 */
[----:B------:R-:W-:-:S05]  /*0160*/  IABS R0, R4 ;  /* 0x0000000400007213 */ /* 0x000fca0000000000 */
[----:B------:R2:W3:Y:S01]  /*0170*/  F2I.FTZ.U32.TRUNC.NTZ R3, R2 ;  /* 0x0000000200037305 */ /* 0x0004e2000021f000 */
[----:B------:R-:W-:Y:S02]  /*0180*/  IMAD.MOV R0, RZ, RZ, -R0 ;  /* 0x000000ffff007224 */ /* 0x000fe400078e0a00 */
[----:B--2---:R-:W-:Y:S02]  /*0190*/  IMAD.MOV.U32 R2, RZ, RZ, RZ ;  /* 0x000000ffff027224 */ /* 0x004fe400078e00ff */
[----:B---3--:R-:W-:-:S04]  /*01a0*/  IMAD.MOV R6, RZ, RZ, -R3 ;  /* 0x000000ffff067224 */ /* 0x008fc800078e0a03 */
[----:B------:R-:W-:-:S04]  /*01b0*/  IMAD R9, R6, R7, RZ ;  /* 0x0000000706097224 */ /* 0x000fc800078e02ff */
[----:B------:R-:W-:-:S06]  /*01c0*/  IMAD.HI.U32 R2, R3, R9, R2 ;  /* 0x0000000903027227 */ /* 0x000fcc00078e0002 */
[----:B------:R-:W-:-:S04]  /*01d0*/  IMAD.HI.U32 R2, R2, R11, RZ ;  /* 0x0000000b02027227 */ /* 0x000fc800078e00ff */
[----:B------:R-:W-:-:S05]  /*01e0*/  IMAD R0, R2, R0, R11 ;  /* 0x0000000002007224 */ /* 0x000fca00078e020b */
[----:B------:R-:W-:-:S13]  /*01f0*/  ISETP.GT.U32.AND P1, PT, R7, R0, PT ;  /* 0x000000000700720c */ /* 0x000fda0003f24070 */
[----:B------:R-:W-:Y:S02]  /*0200*/  @!P1 IMAD.IADD R0, R0, 0x1, -R7 ;  /* 0x0000000100009824 */ /* 0x000fe400078e0a07 */
[----:B------:R-:W-:Y:S01]  /*0210*/  @!P1 VIADD R2, R2, 0x1 ;  /* 0x0000000102029836 */ /* 0x000fe20000000000 */
[----:B------:R-:W-:Y:S02]  /*0220*/  ISETP.NE.AND P1, PT, R4, RZ, PT ;  /* 0x000000ff0400720c */ /* 0x000fe40003f25270 */
[----:B------:R-:W-:Y:S02]  /*0230*/  ISETP.GE.U32.AND P0, PT, R0, R7, PT ;  /* 0x000000070000720c */ /* 0x000fe40003f06070 */
[----:B------:R-:W-:-:S04]  /*0240*/  LOP3.LUT R0, R5, R4, RZ, 0x3c, !PT ;  /* 0x0000000405007212 */ /* 0x000fc800078e3cff */
[----:B------:R-:W-:Y:S01]  /*0250*/  ISETP.GE.AND P2, PT, R0, RZ, PT ;  /* 0x000000ff0000720c */ /* 0x000fe20003f46270 */
[----:B------:R-:W-:-:S05]  /*0260*/  VIADD R0, R28, 0x7f ;  /* 0x0000007f1c007836 */ /* 0x000fca0000000000 */
[----:B------:R-:W-:Y:S01]  /*0270*/  SHF.R.S32.HI R3, RZ, 0x1f, R0 ;  /* 0x0000001fff037819 */ /* 0x000fe20000011400 */
[----:B------:R-:W-:-:S03]  /*0280*/  @P0 VIADD R2, R2, 0x1 ;  /* 0x0000000102020836 */ /* 0x000fc60000000000 */
[----:B------:R-:W-:-:S03]  /*0290*/  LEA.HI R3, R3, R0, RZ, 0x7 ;  /* 0x0000000003037211 */ /* 0x000fc600078f38ff */
[----:B------:R-:W-:Y:S01]  /*02a0*/  @!P2 IMAD.MOV R2, RZ, RZ, -R2 ;  /* 0x000000ffff02a224 */ /* 0x000fe200078e0a02 */
[----:B------:R-:W-:-:S05]  /*02b0*/  @!P1 LOP3.LUT R2, RZ, R4, RZ, 0x33, !PT ;  /* 0x00000004ff029212 */ /* 0x000fca00078e33ff */
[----:B------:R-:W-:Y:S02]  /*02c0*/  IMAD.SHL.U32 R16, R2, 0x8, RZ ;  /* 0x0000000802107824 */ /* 0x000fe400078e00ff */
[----:B------:R-:W-:-:S03]  /*02d0*/  IMAD.MOV R2, RZ, RZ, -R2 ;  /* 0x000000ffff027224 */ /* 0x000fc600078e0a02 */
[----:B------:R-:W-:Y:S01]  /*02e0*/  LEA.HI.SX32 R3, R3, -R16, 0x19 ;  /* 0x8000001003037211 */ /* 0x000fe200078fcaff */
[----:B------:R-:W-:-:S03]  /*02f0*/  IMAD R11, R4, R2, R5 ;  /* 0x00000002040b7224 */ /* 0x000fc600078e0205 */
[----:B------:R-:W-:Y:S02]  /*0300*/  VIMNMX R6, R3, 0x8, PT ;  /* 0x0000000803067848 */ /* 0x000fe40003fe0100 */
[----:B------:R-:W-:Y:S02]  /*0310*/  IABS R9, R11 ;  /* 0x0000000b00097213 */ /* 0x000fe40000000000 */
[-C--:B------:R-:W-:Y:S02]  /*0320*/  IABS R7, R6.reuse ;  /* 0x0000000600077213 */ /* 0x080fe40000000000 */
[----:B------:R-:W-:Y:S02]  /*0330*/  IABS R4, R6 ;  /* 0x0000000600047213 */ /* 0x000fe40000000000 */
[----:B------:R-:W2:Y:S01]  /*0340*/  I2F.RP R0, R7 ;  /* 0x0000000700007306 */ /* 0x000ea20000209400 */
[C---:B------:R-:W-:Y:S02]  /*0350*/  R2UR UR5, R6.reuse ;  /* 0x00000000060572ca */ /* 0x040fe400000e0000 */
[----:B------:R-:W-:-:S11]  /*0360*/  R2UR UR6, R6 ;  /* 0x00000000060672ca */ /* 0x000fd600000e0000 */
[----:B------:R-:W-:Y:S01]  /*0370*/  UISETP.NE.AND UP0, UPT, UR5, URZ, UPT ;  /* 0x0000003f0500728c */ /* 0x000fe2000bf05270 */
[----:B--2---:R-:W2:Y:S01]  /*0380*/  MUFU.RCP R0, R0 ;  /* 0x0000000000007308 */ /* 0x004ea20000001000 */
[----:B-1----:R-:W-:Y:S01]  /*0390*/  USHF.L.U32 UR5, UR10, 0x5, URZ ;  /* 0x000000050a057899 */ /* 0x002fe2000800063f */
[----:B--2---:R-:W-:Y:S02]  /*03a0*/  VIADD R3, R0, 0xffffffe ;  /* 0x0ffffffe00037836 */ /* 0x004fe40000000000 */
[----:B------:R-:W-:-:S04]  /*03b0*/  IMAD.MOV R0, RZ, RZ, -R4 ;  /* 0x000000ffff007224 */ /* 0x000fc800078e0a04 */
[----:B------:R-:W1:Y:S02]  /*03c0*/  F2I.FTZ.U32.TRUNC.NTZ R3, R3 ;  /* 0x0000000300037305 */ /* 0x000e64000021f000 */
[----:B-1----:R-:W-:-:S04]  /*03d0*/  IMAD.MOV R8, RZ, RZ, -R3 ;  /* 0x000000ffff087224 */ /* 0x002fc800078e0a03 */
[----:B------:R-:W-:-:S04]  /*03e0*/  IMAD.MOV.U32 R2, RZ, RZ, R8 ;  /* 0x000000ffff027224 */ /* 0x000fc800078e0008 */
[----:B------:R-:W-:Y:S02]  /*03f0*/  IMAD R5, R2, R7, RZ ;  /* 0x0000000702057224 */ /* 0x000fe400078e02ff */
[----:B------:R-:W-:-:S04]  /*0400*/  IMAD.MOV.U32 R2, RZ, RZ, RZ ;  /* 0x000000ffff027224 */ /* 0x000fc800078e00ff */
[----:B------:R-:W-:-:S06]  /*0410*/  IMAD.HI.U32 R2, R3, R5, R2 ;  /* 0x0000000503027227 */ /* 0x000fcc00078e0002 */
[----:B------:R-:W-:-:S04]  /*0420*/  IMAD.HI.U32 R2, R2, R9, RZ ;  /* 0x0000000902027227 */ /* 0x000fc800078e00ff */
[----:B------:R-:W-:-:S05]  /*0430*/  IMAD R0, R2, R0, R9 ;  /* 0x0000000002007224 */ /* 0x000fca00078e0209 */
[----:B------:R-:W-:-:S13]  /*0440*/  ISETP.GT.U32.AND P1, PT, R7, R0, PT ;  /* 0x000000000700720c */ /* 0x000fda0003f24070 */
[----:B------:R-:W-:Y:S02]  /*0450*/  @!P1 IMAD.IADD R0, R0, 0x1, -R7 ;  /* 0x0000000100009824 */ /* 0x000fe400078e0a07 */
[----:B------:R-:W-:-:S03]  /*0460*/  @!P1 VIADD R2, R2, 0x1 ;  /* 0x0000000102029836 */ /* 0x000fc60000000000 */
[----:B------:R-:W-:Y:S02]  /*0470*/  ISETP.GE.U32.AND P0, PT, R0, R7, PT ;  /* 0x000000070000720c */ /* 0x000fe40003f06070 */
[----:B------:R-:W-:-:S04]  /*0480*/  LOP3.LUT R0, R11, R6, RZ, 0x3c, !PT ;  /* 0x000000060b007212 */ /* 0x000fc800078e3cff */
[----:B------:R-:W-:Y:S02]  /*0490*/  ISETP.GE.AND P2, PT, R0, RZ, PT ;  /* 0x000000ff0000720c */ /* 0x000fe40003f46270 */
[----:B------:R-:W1:Y:S05]  /*04a0*/  S2R R0, SR_TID.X ;  /* 0x0000000000007919 */ /* 0x000e6a0000002100 */
[----:B------:R-:W-:Y:S01]  /*04b0*/  @P0 VIADD R2, R2, 0x1 ;  /* 0x0000000102020836 */ /* 0x000fe20000000000 */
[----:B------:R-:W-:-:S05]  /*04c0*/  ISETP.GT.AND P0, PT, R82, 0x3f, PT ;  /* 0x0000003f5200780c */ /* 0x000fca0003f04270 */
[----:B------:R-:W-:-:S05]  /*04d0*/  @!P2 IMAD.MOV R2, RZ, RZ, -R2 ;  /* 0x000000ffff02a224 */ /* 0x000fca00078e0a02 */
[----:B------:R-:W-:-:S09]  /*04e0*/  R2UR UR4, R2 ;  /* 0x00000000020472ca */ /* 0x000fd200000e0000 */
[----:B------:R-:W-:Y:S02]  /*04f0*/  @!UP0 ULOP3.LUT UR4, URZ, UR6, URZ, 0x33, !UPT ;  /* 0x000000063f048292 */ /* 0x000fe4000f8e333f */
[----:B------:R-:W-:Y:S02]  /*0500*/  ULOP3.LUT UR6, UR5, 0x20, URZ, 0xc0, !UPT ;  /* 0x0000002005067892 */ /* 0x000fe4000f8ec03f */
[----:B------:R-:W-:Y:S02]  /*0510*/  UIADD3 UR7, -UR4, URZ, URZ ;  /* 0x0000003f04077290 */ /* 0x000fe4000fffe13f */
[----:B------:R-:W-:Y:S01]  /*0520*/  ULOP3.LUT UR5, UR5, 0x40, URZ, 0xc0, !UPT ;  /* 0x0000004005057892 */ /* 0x000fe2000f8ec03f */
[----:B-1----:R-:W-:Y:S01]  /*0530*/  SHF.R.U32.HI R2, RZ, 0x6, R0 ;  /* 0x00000006ff027819 */ /* 0x002fe20000011600 */
[----:B------:R-:W-:Y:S01]  /*0540*/  ULEA UR6, UR4, UR6, 0x6 ;  /* 0x0000000604067291 */ /* 0x000fe2000f8e303f */
[----:B------:R-:W-:Y:S01]  /*0550*/  LOP3.LUT R101, R0, 0x3f, RZ, 0xc0, !PT ;  /* 0x0000003f00657812 */ /* 0x000fe200078ec0ff */
[----:B------:R-:W-:Y:S01]  /*0560*/  IMAD R3, R6, UR7, R11 ;  /* 0x0000000706037c24 */ /* 0x000fe2000f8e020b */
[----:B------:R-:W-:Y:S01]  /*0570*/  SGXT.U32 R2, R2, 0x1 ;  /* 0x000000010202781a */ /* 0x000fe20000000000 */
[----:B------:R-:W-:-:S02]  /*0580*/  UMOV UR4, 0x400 ;  /* 0x0000040000047882 */ /* 0x000fc40000000000 */
[----:B------:R-:W-:Y:S01]  /*0590*/  IMAD.IADD R16, R16, 0x1, R3 ;  /* 0x0000000110107824 */ /* 0x000fe200078e0203 */
[----:B------:R-:W-:Y:S01]  /*05a0*/  LOP3.LUT R3, R2, UR6, RZ, 0xfc, !PT ;  /* 0x0000000602037c12 */ /* 0x000fe2000f8efcff */
[----:B------:R-:W-:-:S03]  /*05b0*/  ULEA UR10, UR10, UR4, 0x18 ;  /* 0x000000040a0a7291 */ /* 0x000fc6000f8ec03f */
[----:B------:R-:W-:Y:S02]  /*05c0*/  LEA R20, R16, UR5, 0x7 ;  /* 0x0000000510147c11 */ /* 0x000fe4000f8e38ff */
[C---:B------:R-:W-:Y:S02]  /*05d0*/  LOP3.LUT R4, R3.reuse, 0x2, RZ, 0xfc, !PT ;  /* 0x0000000203047812 */ /* 0x040fe400078efcff */
[----:B------:R-:W-:Y:S01]  /*05e0*/  LOP3.LUT R5, R3, 0x4, RZ, 0xfc, !PT ;  /* 0x0000000403057812 */ /* 0x000fe200078efcff */
[----:B------:R-:W-:Y:S01]  /*05f0*/  IMAD.IADD R19, R101, 0x1, R20 ;  /* 0x0000000165137824 */ /* 0x000fe200078e0214 */
[C---:B------:R-:W-:Y:S02]  /*0600*/  LOP3.LUT R6, R3.reuse, 0x6, RZ, 0xfc, !PT ;  /* 0x0000000603067812 */ /* 0x040fe400078efcff */
[C---:B------:R-:W-:Y:S02]  /*0610*/  LOP3.LUT R7, R3.reuse, 0x8, RZ, 0xfc, !PT ;  /* 0x0000000803077812 */ /* 0x040fe400078efcff */
[----:B------:R-:W-:-:S02]  /*0620*/  LOP3.LUT R8, R3, 0xa, RZ, 0xfc, !PT ;  /* 0x0000000a03087812 */ /* 0x000fc400078efcff */
[C---:B------:R-:W-:Y:S02]  /*0630*/  LOP3.LUT R9, R3.reuse, 0xc, RZ, 0xfc, !PT ;  /* 0x0000000c03097812 */ /* 0x040fe400078efcff */
[C---:B------:R-:W-:Y:S02]  /*0640*/  LOP3.LUT R10, R3.reuse, 0xe, RZ, 0xfc, !PT ;  /* 0x0000000e030a7812 */ /* 0x040fe400078efcff */
[C---:B------:R-:W-:Y:S02]  /*0650*/  LOP3.LUT R11, R3.reuse, 0x10, RZ, 0xfc, !PT ;  /* 0x00000010030b7812 */ /* 0x040fe400078efcff */
[C---:B------:R-:W-:Y:S02]  /*0660*/  LOP3.LUT R12, R3.reuse, 0x12, RZ, 0xfc, !PT ;  /* 0x00000012030c7812 */ /* 0x040fe400078efcff */
[C---:B------:R-:W-:Y:S02]  /*0670*/  LOP3.LUT R13, R3.reuse, 0x14, RZ, 0xfc, !PT ;  /* 0x00000014030d7812 */ /* 0x040fe400078efcff */
[----:B------:R-:W-:-:S02]  /*0680*/  LOP3.LUT R14, R3, 0x16, RZ, 0xfc, !PT ;  /* 0x00000016030e7812 */ /* 0x000fc400078efcff */
[C---:B------:R-:W-:Y:S02]  /*0690*/  LOP3.LUT R15, R3.reuse, 0x18, RZ, 0xfc, !PT ;  /* 0x00000018030f7812 */ /* 0x040fe400078efcff */
[C---:B------:R-:W-:Y:S02]  /*06a0*/  LOP3.LUT R16, R3.reuse, 0x1a, RZ, 0xfc, !PT ;  /* 0x0000001a03107812 */ /* 0x040fe400078efcff */
[C---:B------:R-:W-:Y:S02]  /*06b0*/  LOP3.LUT R17, R3.reuse, 0x1c, RZ, 0xfc, !PT ;  /* 0x0000001c03117812 */ /* 0x040fe400078efcff */
[----:B------:R-:W-:Y:S01]  /*06c0*/  LOP3.LUT R18, R3, 0x1e, RZ, 0xfc, !PT ;  /* 0x0000001e03127812 */ /* 0x000fe200078efcff */
[----:B0-----:R-:W-:Y:S06]  /*06d0*/  @P0 BRA `(.L_x_0) ;  /* 0x0000000000280947 */ /* 0x001fec0003800000 */
[----:B------:R-:W-:Y:S01]  /*06e0*/  IMAD.SHL.U32 R20, R0, 0x8, RZ ;  /* 0x0000000800147824 */ /* 0x000fe200078e00ff */
[----:B------:R-:W-:Y:S02]  /*06f0*/  CS2R R24, SRZ ;  /* 0x0000000000187805 */ /* 0x000fe4000001ff00 */
[----:B------:R-:W-:Y:S02]  /*0700*/  CS2R R26, SRZ ;  /* 0x00000000001a7805 */ /* 0x000fe4000001ff00 */
[----:B------:R-:W-:Y:S02]  /*0710*/  CS2R R28, SRZ ;  /* 0x00000000001c7805 */ /* 0x000fe4000001ff00 */
[----:B------:R-:W-:Y:S02]  /*0720*/  CS2R R30, SRZ ;  /* 0x00000000001e7805 */ /* 0x000fe4000001ff00 */
[----:B------:R-:W-:Y:S02]  /*0730*/  CS2R R32, SRZ ;  /* 0x0000000000207805 */ /* 0x000fe4000001ff00 */
[----:B------:R-:W-:-:S02]  /*0740*/  CS2R R34, SRZ ;  /* 0x0000000000227805 */ /* 0x000fc4000001ff00 */
[----:B------:R-:W-:Y:S02]  /*0750*/  CS2R R36, SRZ ;  /* 0x0000000000247805 */ /* 0x000fe4000001ff00 */
[----:B------:R-:W-:Y:S01]  /*0760*/  CS2R R38, SRZ ;  /* 0x0000000000267805 */ /* 0x000fe2000001ff00 */
[----:B------:R-:W-:Y:S06]  /*0770*/  BRA `(.L_x_1) ;  /* 0x0000002c00787947 */ /* 0x000fec0003800000 */
.L_x_0:
[----:B------:R-:W-:Y:S01]  /*0780*/  IABS R41, R29 ;  /* 0x0000001d00297213 */ /* 0x000fe20000000000 */
[----:B------:R-:W-:Y:S01]  /*0790*/  ULDC UR4, c[0x0][0x240] ;  /* 0x0000900000047ab9 */ /* 0x000fe20000000800 */
[----:B------:R-:W-:Y:S01]  /*07a0*/  IABS R46, R28 ;  /* 0x0000001c002e7213 */ /* 0x000fe20000000000 */
[----:B------:R-:W-:Y:S01]  /*07b0*/  ULDC.64 UR12, c[0x0][0x218] ;  /* 0x00008600000c7ab9 */ /* 0x000fe20000000a00 */
[----:B------:R-:W0:Y:S01]  /*07c0*/  I2F.RP R24, R41 ;  /* 0x0000002900187306 */ /* 0x000e220000209400 */
[----:B------:R-:W-:Y:S01]  /*07d0*/  IABS R30, R17 ;  /* 0x00000011001e7213 */ /* 0x000fe20000000000 */
[----:B------:R-:W-:Y:S01]  /*07e0*/  ULDC UR5, c[0x0][0x234] ;  /* 0x00008d0000057ab9 */ /* 0x000fe20000000800 */
[----:B------:R-:W-:Y:S01]  /*07f0*/  IABS R34, R14 ;  /* 0x0000000e00227213 */ /* 0x000fe20000000000 */
[----:B------:R-:W-:Y:S01]  /*0800*/  ULDC UR6, c[0x0][0x23c] ;  /* 0x00008f0000067ab9 */ /* 0x000fe20000000800 */
[----:B------:R-:W-:Y:S01]  /*0810*/  IABS R38, R12 ;  /* 0x0000000c00267213 */ /* 0x000fe20000000000 */
[----:B------:R-:W-:Y:S01]  /*0820*/  ULDC.64 UR8, c[0x0][0x210] ;  /* 0x0000840000087ab9 */ /* 0x000fe20000000a00 */
[----:B------:R-:W-:Y:S01]  /*0830*/  IABS R32, R16 ;  /* 0x0000001000207213 */ /* 0x000fe20000000000 */
[----:B------:R-:W1:Y:S01]  /*0840*/  I2F.RP R25, R46 ;  /* 0x0000002e00197306 */ /* 0x000e620000209400 */
[----:B------:R-:W-:Y:S01]  /*0850*/  IABS R36, R13 ;  /* 0x0000000d00247213 */ /* 0x000fe20000000000 */
[----:B------:R-:W-:Y:S01]  /*0860*/  IMAD R101, R101, UR6, RZ ;  /* 0x0000000665657c24 */ /* 0x000fe2000f8e02ff */
[----:B------:R-:W-:Y:S01]  /*0870*/  IABS R42, R3 ;  /* 0x00000003002a7213 */ /* 0x000fe20000000000 */
[----:B------:R-:W-:Y:S01]  /*0880*/  USHF.L.U32 UR18, UR6, 0x6, URZ ;  /* 0x0000000606127899 */ /* 0x000fe2000800063f */
[----:B------:R-:W-:Y:S01]  /*0890*/  IABS R40, R8 ;  /* 0x0000000800287213 */ /* 0x000fe20000000000 */
[----:B------:R-:W-:Y:S01]  /*08a0*/  UMOV UR7, URZ ;  /* 0x0000003f00077c82 */ /* 0x000fe20008000000 */
[----:B------:R-:W-:Y:S01]  /*08b0*/  IABS R44, R4 ;  /* 0x00000004002c7213 */ /* 0x000fe20000000000 */
[----:B0-----:R-:W0:Y:S01]  /*08c0*/  MUFU.RCP R24, R24 ;  /* 0x0000001800187308 */ /* 0x001e220000001000 */
[----:B------:R-:W-:Y:S01]  /*08d0*/  IABS R39, R19 ;  /* 0x0000001300277213 */ /* 0x000fe20000000000 */
[----:B------:R-:W-:Y:S01]  /*08e0*/  USHF.R.S32.HI UR19, URZ, 0x1f, UR18 ;  /* 0x0000001f3f137899 */ /* 0x000fe20008011412 */
[----:B------:R-:W-:-:S02]  /*08f0*/  LEA.HI R105, R0, 0x2e, RZ, 0x1a ;  /* 0x0000002e00697811 */ /* 0x000fc400078fd0ff */
[C---:B------:R-:W-:Y:S02]  /*0900*/  LEA.HI R107, R0.reuse, 0x1e, RZ, 0x1a ;  /* 0x0000001e006b7811 */ /* 0x040fe400078fd0ff */
[----:B------:R-:W-:Y:S01]  /*0910*/  LEA.HI R109, R0, 0xe, RZ, 0x1a ;  /* 0x0000000e006d7811 */ /* 0x000fe200078fd0ff */
[----:B-1----:R-:W1:Y:S01]  /*0920*/  MUFU.RCP R25, R25 ;  /* 0x0000001900197308 */ /* 0x002e620000001000 */
[C---:B------:R-:W-:Y:S02]  /*0930*/  LOP3.LUT R111, R2.reuse, 0x32, RZ, 0xfc, !PT ;  /* 0x00000032026f7812 */ /* 0x040fe400078efcff */
[C---:B------:R-:W-:Y:S02]  /*0940*/  LOP3.LUT R113, R2.reuse, 0x30, RZ, 0xfc, !PT ;  /* 0x0000003002717812 */ /* 0x040fe400078efcff */
[C---:B------:R-:W-:Y:S02]  /*0950*/  LOP3.LUT R115, R2.reuse, 0x2c, RZ, 0xfc, !PT ;  /* 0x0000002c02737812 */ /* 0x040fe400078efcff */
[----:B------:R-:W-:Y:S01]  /*0960*/  LOP3.LUT R117, R2, 0x2a, RZ, 0xfc, !PT ;  /* 0x0000002a02757812 */ /* 0x000fe200078efcff */
[----:B0-----:R-:W-:Y:S01]  /*0970*/  VIADD R20, R24, 0xffffffe ;  /* 0x0ffffffe18147836 */ /* 0x001fe20000000000 */
[----:B------:R-:W-:-:S02]  /*0980*/  LOP3.LUT R119, R2, 0x28, RZ, 0xfc, !PT ;  /* 0x0000002802777812 */ /* 0x000fc400078efcff */
[C---:B------:R-:W-:Y:S01]  /*0990*/  LOP3.LUT R121, R2.reuse, 0x26, RZ, 0xfc, !PT ;  /* 0x0000002602797812 */ /* 0x040fe200078efcff */
[----:B------:R0:W2:Y:S01]  /*09a0*/  F2I.FTZ.U32.TRUNC.NTZ R21, R20 ;  /* 0x0000001400157305 */ /* 0x0000a2000021f000 */
[C---:B------:R-:W-:Y:S02]  /*09b0*/  LOP3.LUT R123, R2.reuse, 0x24, RZ, 0xfc, !PT ;  /* 0x00000024027b7812 */ /* 0x040fe400078efcff */
[C---:B------:R-:W-:Y:S01]  /*09c0*/  LOP3.LUT R125, R2.reuse, 0x22, RZ, 0xfc, !PT ;  /* 0x00000022027d7812 */ /* 0x040fe200078efcff */
[----:B-1----:R-:W-:Y:S01]  /*09d0*/  VIADD R22, R25, 0xffffffe ;  /* 0x0ffffffe19167836 */ /* 0x002fe20000000000 */
[C---:B------:R-:W-:Y:S02]  /*09e0*/  LOP3.LUT R127, R2.reuse, 0x20, RZ, 0xfc, !PT ;  /* 0x00000020027f7812 */ /* 0x040fe400078efcff */
[C---:B------:R-:W-:Y:S01]  /*09f0*/  LOP3.LUT R129, R2.reuse, 0x1c, RZ, 0xfc, !PT ;  /* 0x0000001c02817812 */ /* 0x040fe200078efcff */
[----:B------:R1:W3:Y:S01]  /*0a00*/  F2I.FTZ.U32.TRUNC.NTZ R23, R22 ;  /* 0x0000001600177305 */ /* 0x0002e2000021f000 */
[----:B0-----:R-:W-:Y:S01]  /*0a10*/  IMAD.MOV.U32 R20, RZ, RZ, RZ ;  /* 0x000000ffff147224 */ /* 0x001fe200078e00ff */
[----:B------:R-:W-:-:S02]  /*0a20*/  LOP3.LUT R131, R2, 0x1a, RZ, 0xfc, !PT ;  /* 0x0000001a02837812 */ /* 0x000fc400078efcff */
[C---:B------:R-:W-:Y:S02]  /*0a30*/  LOP3.LUT R133, R2.reuse, 0x18, RZ, 0xfc, !PT ;  /* 0x0000001802857812 */ /* 0x040fe400078efcff */
[C---:B------:R-:W-:Y:S01]  /*0a40*/  LOP3.LUT R135, R2.reuse, 0x16, RZ, 0xfc, !PT ;  /* 0x0000001602877812 */ /* 0x040fe200078efcff */
[--C-:B--2---:R-:W-:Y:S01]  /*0a50*/  IMAD.MOV R26, RZ, RZ, -R21.reuse ;  /* 0x000000ffff1a7224 */ /* 0x104fe200078e0a15 */
[C---:B------:R-:W-:Y:S01]  /*0a60*/  LOP3.LUT R137, R2.reuse, 0x14, RZ, 0xfc, !PT ;  /* 0x0000001402897812 */ /* 0x040fe200078efcff */
[----:B-1----:R-:W-:Y:S01]  /*0a70*/  IMAD.MOV.U32 R22, RZ, RZ, RZ ;  /* 0x000000ffff167224 */ /* 0x002fe200078e00ff */
[----:B------:R-:W-:Y:S01]  /*0a80*/  LOP3.LUT R139, R2, 0x12, RZ, 0xfc, !PT ;  /* 0x00000012028b7812 */ /* 0x000fe200078efcff */
[----:B------:R-:W-:Y:S01]  /*0a90*/  IMAD R27, R26, R41, RZ ;  /* 0x000000291a1b7224 */ /* 0x000fe200078e02ff */
[----:B------:R-:W-:Y:S02]  /*0aa0*/  IABS R26, R18 ;  /* 0x00000012001a7213 */ /* 0x000fe40000000000 */
[C---:B------:R-:W-:Y:S01]  /*0ab0*/  LOP3.LUT R141, R2.reuse, 0x10, RZ, 0xfc, !PT ;  /* 0x00000010028d7812 */ /* 0x040fe200078efcff */
[----:B------:R-:W-:Y:S01]  /*0ac0*/  IMAD.HI.U32 R21, R21, R27, R20 ;  /* 0x0000001b15157227 */ /* 0x000fe200078e0014 */
[----:B------:R-:W-:-:S02]  /*0ad0*/  LOP3.LUT R143, R2, 0xc, RZ, 0xfc, !PT ;  /* 0x0000000c028f7812 */ /* 0x000fc400078efcff */
[C---:B------:R-:W-:Y:S01]  /*0ae0*/  LOP3.LUT R145, R2.reuse, 0xa, RZ, 0xfc, !PT ;  /* 0x0000000a02917812 */ /* 0x040fe200078efcff */
[--C-:B---3--:R-:W-:Y:S01]  /*0af0*/  IMAD.MOV R37, RZ, RZ, -R23.reuse ;  /* 0x000000ffff257224 */ /* 0x108fe200078e0a17 */
[C---:B------:R-:W-:Y:S01]  /*0b00*/  LOP3.LUT R147, R2.reuse, 0x8, RZ, 0xfc, !PT ;  /* 0x0000000802937812 */ /* 0x040fe200078efcff */
[----:B------:R-:W-:Y:S01]  /*0b10*/  IMAD.HI.U32 R24, R21, R30, RZ ;  /* 0x0000001e15187227 */ /* 0x000fe200078e00ff */
[C---:B------:R-:W-:Y:S02]  /*0b20*/  LOP3.LUT R149, R2.reuse, 0x6, RZ, 0xfc, !PT ;  /* 0x0000000602957812 */ /* 0x040fe400078efcff */
[C---:B------:R-:W-:Y:S01]  /*0b30*/  LOP3.LUT R52, R2.reuse, 0x4, RZ, 0xfc, !PT ;  /* 0x0000000402347812 */ /* 0x040fe200078efcff */
[----:B------:R-:W-:Y:S01]  /*0b40*/  IMAD R37, R37, R46, RZ ;  /* 0x0000002e25257224 */ /* 0x000fe200078e02ff */
[C---:B------:R-:W-:Y:S01]  /*0b50*/  LOP3.LUT R51, R2.reuse, 0x2, RZ, 0xfc, !PT ;  /* 0x0000000202337812 */ /* 0x040fe200078efcff */
[----:B------:R-:W-:Y:S01]  /*0b60*/  IMAD.MOV R24, RZ, RZ, -R24 ;  /* 0x000000ffff187224 */ /* 0x000fe200078e0a18 */
[----:B------:R-:W-:Y:S01]  /*0b70*/  LOP3.LUT R84, R2, 0x34, RZ, 0xfc, !PT ;  /* 0x0000003402547812 */ /* 0x000fe200078efcff */
[----:B------:R-:W-:Y:S01]  /*0b80*/  IMAD.HI.U32 R37, R23, R37, R22 ;  /* 0x0000002517257227 */ /* 0x000fe200078e0016 */
[----:B------:R-:W-:-:S02]  /*0b90*/  IABS R23, R15 ;  /* 0x0000000f00177213 */ /* 0x000fc40000000000 */
[C---:B------:R-:W-:Y:S01]  /*0ba0*/  LOP3.LUT R86, R2.reuse, 0x36, RZ, 0xfc, !PT ;  /* 0x0000003602567812 */ /* 0x040fe200078efcff */
[----:B------:R-:W-:Y:S01]  /*0bb0*/  IMAD R22, R41, R24, R30 ;  /* 0x0000001829167224 */ /* 0x000fe200078e021e */
[C---:B------:R-:W-:Y:S01]  /*0bc0*/  LOP3.LUT R88, R2.reuse, 0x38, RZ, 0xfc, !PT ;  /* 0x0000003802587812 */ /* 0x040fe200078efcff */
[----:B------:R-:W-:Y:S01]  /*0bd0*/  IMAD.MOV.U32 R30, RZ, RZ, R23 ;  /* 0x000000ffff1e7224 */ /* 0x000fe200078e0017 */
[C---:B------:R-:W-:Y:S01]  /*0be0*/  LOP3.LUT R96, R2.reuse, 0x3a, RZ, 0xfc, !PT ;  /* 0x0000003a02607812 */ /* 0x040fe200078efcff */
[----:B------:R-:W-:Y:S01]  /*0bf0*/  IMAD.HI.U32 R25, R21, R34, RZ ;  /* 0x0000002215197227 */ /* 0x000fe200078e00ff */
[----:B------:R-:W-:Y:S02]  /*0c00*/  ISETP.GT.U32.AND P1, PT, R41, R22, PT ;  /* 0x000000162900720c */ /* 0x000fe40003f24070 */
[----:B------:R-:W-:Y:S01]  /*0c10*/  LOP3.LUT R97, R2, 0x3c, RZ, 0xfc, !PT ;  /* 0x0000003c02617812 */ /* 0x000fe200078efcff */
[----:B------:R-:W-:Y:S01]  /*0c20*/  IMAD.HI.U32 R24, R21, R30, RZ ;  /* 0x0000001e15187227 */ /* 0x000fe200078e00ff */
[----:B------:R-:W-:-:S02]  /*0c30*/  LEA.HI R98, R0, 0x3e, RZ, 0x1a ;  /* 0x0000003e00627811 */ /* 0x000fc400078fd0ff */
[----:B------:R-:W-:Y:S01]  /*0c40*/  LOP3.LUT R99, R0, 0x7f, RZ, 0xc0, !PT ;  /* 0x0000007f00637812 */ /* 0x000fe200078ec0ff */
[----:B------:R-:W-:Y:S02]  /*0c50*/  IMAD.MOV R24, RZ, RZ, -R24 ;  /* 0x000000ffff187224 */ /* 0x000fe400078e0a18 */
[----:B------:R-:W-:Y:S01]  /*0c60*/  IMAD.HI.U32 R20, R21, R26, RZ ;  /* 0x0000001a15147227 */ /* 0x000fe200078e00ff */
[C---:B------:R-:W-:Y:S02]  /*0c70*/  LOP3.LUT R100, R99.reuse, 0x10, RZ, 0x3c, !PT ;  /* 0x0000001063647812 */ /* 0x040fe400078e3cff */
[----:B------:R-:W-:Y:S01]  /*0c80*/  LOP3.LUT R102, R99, 0x20, RZ, 0x3c, !PT ;  /* 0x0000002063667812 */ /* 0x000fe200078e3cff */
[----:B------:R-:W-:Y:S01]  /*0c90*/  IMAD R24, R41, R24, R30 ;  /* 0x0000001829187224 */ /* 0x000fe200078e021e */
[----:B------:R-:W-:Y:S01]  /*0ca0*/  IABS R30, R11 ;  /* 0x0000000b001e7213 */ /* 0x000fe20000000000 */
[----:B------:R-:W-:Y:S01]  /*0cb0*/  IMAD.MOV R25, RZ, RZ, -R25 ;  /* 0x000000ffff197224 */ /* 0x000fe200078e0a19 */
[----:B------:R-:W-:Y:S01]  /*0cc0*/  LOP3.LUT R103, R99, 0x30, RZ, 0x3c, !PT ;  /* 0x0000003063677812 */ /* 0x000fe200078e3cff */
[----:B------:R-:W-:-:S04]  /*0cd0*/  IMAD.HI.U32 R27, R21, R38, RZ ;  /* 0x00000026151b7227 */ /* 0x000fc800078e00ff */
[----:B------:R-:W-:Y:S02]  /*0ce0*/  IMAD.MOV R20, RZ, RZ, -R20 ;  /* 0x000000ffff147224 */ /* 0x000fe400078e0a14 */
[C---:B------:R-:W-:Y:S02]  /*0cf0*/  IMAD R25, R41.reuse, R25, R34 ;  /* 0x0000001929197224 */ /* 0x040fe400078e0222 */
[----:B------:R-:W-:Y:S02]  /*0d00*/  IMAD.MOV.U32 R34, RZ, RZ, R30 ;  /* 0x000000ffff227224 */ /* 0x000fe400078e001e */
[----:B------:R-:W-:Y:S01]  /*0d10*/  IMAD.MOV R27, RZ, RZ, -R27 ;  /* 0x000000ffff1b7224 */ /* 0x000fe200078e0a1b */
[C---:B------:R-:W-:Y:S01]  /*0d20*/  ISETP.GT.U32.AND P4, PT, R41.reuse, R25, PT ;  /* 0x000000192900720c */ /* 0x040fe20003f84070 */
[----:B------:R-:W-:Y:S02]  /*0d30*/  IMAD R20, R41, R20, R26 ;  /* 0x0000001429147224 */ /* 0x000fe400078e021a */
[----:B------:R-:W-:-:S03]  /*0d40*/  IMAD.HI.U32 R23, R21, R32, RZ ;  /* 0x0000002015177227 */ /* 0x000fc600078e00ff */
[----:B------:R-:W-:Y:S01]  /*0d50*/  ISETP.GT.U32.AND P0, PT, R41, R20, PT ;  /* 0x000000142900720c */ /* 0x000fe20003f04070 */
[----:B------:R-:W-:-:S04]  /*0d60*/  IMAD.HI.U32 R26, R21, R36, RZ ;  /* 0x00000024151a7227 */ /* 0x000fc800078e00ff */
[----:B------:R-:W-:-:S04]  /*0d70*/  IMAD.HI.U32 R30, R21, R34, RZ ;  /* 0x00000022151e7227 */ /* 0x000fc800078e00ff */
[C---:B------:R-:W-:Y:S01]  /*0d80*/  IMAD R27, R41.reuse, R27, R38 ;  /* 0x0000001b291b7224 */ /* 0x040fe200078e0226 */
[----:B------:R-:W-:Y:S01]  /*0d90*/  IABS R38, R9 ;  /* 0x0000000900267213 */ /* 0x000fe20000000000 */
[----:B------:R-:W-:Y:S02]  /*0da0*/  IMAD.MOV R23, RZ, RZ, -R23 ;  /* 0x000000ffff177224 */ /* 0x000fe400078e0a17 */
[----:B------:R-:W-:Y:S02]  /*0db0*/  IMAD.MOV R26, RZ, RZ, -R26 ;  /* 0x000000ffff1a7224 */ /* 0x000fe400078e0a1a */
[----:B------:R-:W-:Y:S02]  /*0dc0*/  IMAD.MOV R30, RZ, RZ, -R30 ;  /* 0x000000ffff1e7224 */ /* 0x000fe400078e0a1e */
[C---:B------:R-:W-:Y:S02]  /*0dd0*/  IMAD R23, R41.reuse, R23, R32 ;  /* 0x0000001729177224 */ /* 0x040fe400078e0220 */
[----:B------:R-:W-:Y:S01]  /*0de0*/  IMAD R26, R41, R26, R36 ;  /* 0x0000001a291a7224 */ /* 0x000fe200078e0224 */
[----:B------:R-:W-:Y:S01]  /*0df0*/  IABS R36, R10 ;  /* 0x0000000a00247213 */ /* 0x000fe20000000000 */
[----:B------:R-:W-:Y:S01]  /*0e00*/  IMAD.HI.U32 R32, R21, R38, RZ ;  /* 0x0000002615207227 */ /* 0x000fe200078e00ff */
[----:B------:R-:W-:-:S02]  /*0e10*/  ISETP.GT.U32.AND P2, PT, R41, R23, PT ;  /* 0x000000172900720c */ /* 0x000fc40003f44070 */
[C---:B------:R-:W-:Y:S01]  /*0e20*/  ISETP.GT.U32.AND P5, PT, R41.reuse, R26, PT ;  /* 0x0000001a2900720c */ /* 0x040fe20003fa4070 */
[----:B------:R-:W-:Y:S02]  /*0e30*/  IMAD R30, R41, R30, R34 ;  /* 0x0000001e291e7224 */ /* 0x000fe400078e0222 */
[----:B------:R-:W-:-:S04]  /*0e40*/  IMAD.HI.U32 R34, R21, R42, RZ ;  /* 0x0000002a15227227 */ /* 0x000fc800078e00ff */
[----:B------:R-:W-:Y:S02]  /*0e50*/  IMAD.MOV R32, RZ, RZ, -R32 ;  /* 0x000000ffff207224 */ /* 0x000fe400078e0a20 */
[----:B------:R-:W-:Y:S02]  /*0e60*/  IMAD.MOV R34, RZ, RZ, -R34 ;  /* 0x000000ffff227224 */ /* 0x000fe400078e0a22 */
[----:B------:R-:W-:-:S04]  /*0e70*/  IMAD.HI.U32 R31, R21, R36, RZ ;  /* 0x00000024151f7227 */ /* 0x000fc800078e00ff */
[C---:B------:R-:W-:Y:S02]  /*0e80*/  IMAD R32, R41.reuse, R32, R38 ;  /* 0x0000002029207224 */ /* 0x040fe400078e0226 */
[C---:B------:R-:W-:Y:S01]  /*0e90*/  IMAD R38, R41.reuse, R34, R42 ;  /* 0x0000002229267224 */ /* 0x040fe200078e022a */
[----:B------:R-:W-:Y:S01]  /*0ea0*/  IABS R42, R5 ;  /* 0x00000005002a7213 */ /* 0x000fe20000000000 */
[----:B------:R-:W-:Y:S02]  /*0eb0*/  IMAD.MOV R31, RZ, RZ, -R31 ;  /* 0x000000ffff1f7224 */ /* 0x000fe400078e0a1f */
[----:B------:R-:W-:Y:S01]  /*0ec0*/  @!P0 IMAD.IADD R20, R20, 0x1, -R41 ;  /* 0x0000000114148824 */ /* 0x000fe200078e0a29 */
[----:B------:R-:W-:Y:S01]  /*0ed0*/  ISETP.GT.U32.AND P3, PT, R41, R38, PT ;  /* 0x000000262900720c */ /* 0x000fe20003f64070 */
[----:B------:R-:W-:-:S03]  /*0ee0*/  IMAD.HI.U32 R33, R21, R40, RZ ;  /* 0x0000002815217227 */ /* 0x000fc600078e00ff */
[C---:B------:R-:W-:Y:S01]  /*0ef0*/  ISETP.GT.U32.AND P0, PT, R41.reuse, R20, PT ;  /* 0x000000142900720c */ /* 0x040fe20003f04070 */
[----:B------:R-:W-:Y:S01]  /*0f00*/  IMAD R31, R41, R31, R36 ;  /* 0x0000001f291f7224 */ /* 0x000fe200078e0224 */
[----:B------:R-:W-:Y:S01]  /*0f10*/  IABS R36, R7 ;  /* 0x0000000700247213 */ /* 0x000fe20000000000 */
[----:B------:R-:W-:Y:S02]  /*0f20*/  IMAD.MOV R33, RZ, RZ, -R33 ;  /* 0x000000ffff217224 */ /* 0x000fe400078e0a21 */
[----:B------:R-:W-:Y:S02]  /*0f30*/  @!P1 IMAD.IADD R22, R22, 0x1, -R41 ;  /* 0x0000000116169824 */ /* 0x000fe400078e0a29 */
[----:B------:R-:W-:-:S03]  /*0f40*/  IMAD.HI.U32 R34, R21, R36, RZ ;  /* 0x0000002415227227 */ /* 0x000fc600078e00ff */
[C---:B------:R-:W-:Y:S01]  /*0f50*/  ISETP.GT.U32.AND P1, PT, R41.reuse, R22, PT ;  /* 0x000000162900720c */ /* 0x040fe20003f24070 */
[----:B------:R-:W-:Y:S01]  /*0f60*/  IMAD R33, R41, R33, R40 ;  /* 0x0000002129217224 */ /* 0x000fe200078e0228 */
[----:B------:R-:W-:Y:S01]  /*0f70*/  IABS R40, R6 ;  /* 0x0000000600287213 */ /* 0x000fe20000000000 */
[--C-:B------:R-:W-:Y:S02]  /*0f80*/  @!P2 IMAD.IADD R23, R23, 0x1, -R41.reuse ;  /* 0x000000011717a824 */ /* 0x100fe400078e0a29 */
[----:B------:R-:W-:Y:S02]  /*0f90*/  IMAD.MOV R34, RZ, RZ, -R34 ;  /* 0x000000ffff227224 */ /* 0x000fe400078e0a22 */
[----:B------:R-:W-:Y:S01]  /*0fa0*/  @!P3 IMAD.IADD R38, R38, 0x1, -R41 ;  /* 0x000000012626b824 */ /* 0x000fe200078e0a29 */
[----:B------:R-:W-:Y:S01]  /*0fb0*/  ISETP.GT.U32.AND P2, PT, R41, R23, PT ;  /* 0x000000172900720c */ /* 0x000fe20003f44070 */
[----:B------:R-:W-:Y:S01]  /*0fc0*/  IMAD.HI.U32 R35, R21, R40, RZ ;  /* 0x0000002815237227 */ /* 0x000fe200078e00ff */
[----:B------:R-:W-:-:S02]  /*0fd0*/  ISETP.GT.U32.AND P3, PT, R41, R24, PT ;  /* 0x000000182900720c */ /* 0x000fc40003f64070 */
[C---:B------:R-:W-:Y:S01]  /*0fe0*/  ISETP.GT.U32.AND P6, PT, R41.reuse, R38, PT ;  /* 0x000000262900720c */ /* 0x040fe20003fc4070 */
[C---:B------:R-:W-:Y:S02]  /*0ff0*/  IMAD R34, R41.reuse, R34, R36 ;  /* 0x0000002229227224 */ /* 0x040fe400078e0224 */
[----:B------:R-:W-:Y:S01]  /*1000*/  @!P0 IMAD.IADD R20, R20, 0x1, -R41 ;  /* 0x0000000114148824 */ /* 0x000fe200078e0a29 */
[----:B------:R-:W-:Y:S01]  /*1010*/  ISETP.GT.U32.AND P0, PT, R41, R30, PT ;  /* 0x0000001e2900720c */ /* 0x000fe20003f04070 */
[----:B------:R-:W-:-:S04]  /*1020*/  IMAD.HI.U32 R36, R21, R42, RZ ;  /* 0x0000002a15247227 */ /* 0x000fc800078e00ff */
[----:B------:R-:W-:-:S04]  /*1030*/  IMAD.HI.U32 R21, R21, R44, RZ ;  /* 0x0000002c15157227 */ /* 0x000fc800078e00ff */
[----:B------:R-:W-:Y:S02]  /*1040*/  IMAD.MOV R35, RZ, RZ, -R35 ;  /* 0x000000ffff237224 */ /* 0x000fe400078e0a23 */
[----:B------:R-:W-:-:S04]  /*1050*/  IMAD.HI.U32 R37, R37, R39, RZ ;  /* 0x0000002725257227 */ /* 0x000fc800078e00ff */
[----:B------:R-:W-:Y:S02]  /*1060*/  IMAD.MOV R21, RZ, RZ, -R21 ;  /* 0x000000ffff157224 */ /* 0x000fe400078e0a15 */
[C---:B------:R-:W-:Y:S02]  /*1070*/  IMAD R35, R41.reuse, R35, R40 ;  /* 0x0000002329237224 */ /* 0x040fe400078e0228 */
[----:B------:R-:W-:Y:S02]  /*1080*/  IMAD.MOV R40, RZ, RZ, -R37 ;  /* 0x000000ffff287224 */ /* 0x000fe400078e0a25 */
[C---:B------:R-:W-:Y:S01]  /*1090*/  IMAD R37, R41.reuse, R21, R44 ;  /* 0x0000001529257224 */ /* 0x040fe200078e022c */
[----:B------:R-:W-:Y:S01]  /*10a0*/  SHF.R.S32.HI R21, RZ, 0x1f, R82 ;  /* 0x0000001fff157819 */ /* 0x000fe20000011452 */
[--C-:B------:R-:W-:Y:S01]  /*10b0*/  @!P1 IMAD.IADD R22, R22, 0x1, -R41.reuse ;  /* 0x0000000116169824 */ /* 0x100fe200078e0a29 */
[----:B------:R-:W-:Y:S01]  /*10c0*/  ISETP.GT.U32.AND P1, PT, R41, R31, PT ;  /* 0x0000001f2900720c */ /* 0x000fe20003f24070 */
[--C-:B------:R-:W-:Y:S01]  /*10d0*/  @!P2 IMAD.IADD R23, R23, 0x1, -R41.reuse ;  /* 0x000000011717a824 */ /* 0x100fe200078e0a29 */
[C---:B------:R-:W-:Y:S01]  /*10e0*/  ISETP.GT.U32.AND P2, PT, R41.reuse, R32, PT ;  /* 0x000000202900720c */ /* 0x040fe20003f44070 */
[--C-:B------:R-:W-:Y:S01]  /*10f0*/  @!P3 IMAD.IADD R24, R24, 0x1, -R41.reuse ;  /* 0x000000011818b824 */ /* 0x100fe200078e0a29 */
[C---:B------:R-:W-:Y:S01]  /*1100*/  ISETP.GT.U32.AND P3, PT, R41.reuse, R33, PT ;  /* 0x000000212900720c */ /* 0x040fe20003f64070 */
[--C-:B------:R-:W-:Y:S01]  /*1110*/  @!P0 IMAD.IADD R30, R30, 0x1, -R41.reuse ;  /* 0x000000011e1e8824 */ /* 0x100fe200078e0a29 */
[----:B------:R-:W-:Y:S01]  /*1120*/  ISETP.GT.U32.AND P0, PT, R41, R37, PT ;  /* 0x000000252900720c */ /* 0x000fe20003f04070 */
[----:B------:R-:W-:Y:S01]  /*1130*/  @!P4 IMAD.IADD R25, R25, 0x1, -R41 ;  /* 0x000000011919c824 */ /* 0x000fe200078e0a29 */
[----:B------:R-:W-:Y:S01]  /*1140*/  ISETP.GT.U32.AND P4, PT, R41, R34, PT ;  /* 0x000000222900720c */ /* 0x000fe20003f84070 */
[----:B------:R-:W-:Y:S01]  /*1150*/  IMAD R39, R46, R40, R39 ;  /* 0x000000282e277224 */ /* 0x000fe200078e0227 */
[----:B------:R-:W-:Y:S01]  /*1160*/  LEA.HI R82, R21, R82, RZ, 0x6 ;  /* 0x0000005215527211 */ /* 0x000fe200078f30ff */
[--C-:B------:R-:W-:Y:S01]  /*1170*/  @!P6 IMAD.IADD R38, R38, 0x1, -R41.reuse ;  /* 0x000000012626e824 */ /* 0x100fe200078e0a29 */
[----:B------:R-:W-:Y:S01]  /*1180*/  ISETP.GT.U32.AND P6, PT, R41, R27, PT ;  /* 0x0000001b2900720c */ /* 0x000fe20003fc4070 */
[--C-:B------:R-:W-:Y:S01]  /*1190*/  @!P1 IMAD.IADD R31, R31, 0x1, -R41.reuse ;  /* 0x000000011f1f9824 */ /* 0x100fe200078e0a29 */
[----:B------:R-:W-:Y:S01]  /*11a0*/  ISETP.GT.U32.AND P1, PT, R46, R39, PT ;  /* 0x000000272e00720c */ /* 0x000fe20003f24070 */
[--C-:B------:R-:W-:Y:S01]  /*11b0*/  @!P5 IMAD.IADD R26, R26, 0x1, -R41.reuse ;  /* 0x000000011a1ad824 */ /* 0x100fe200078e0a29 */
[C---:B------:R-:W-:Y:S01]  /*11c0*/  ISETP.GT.U32.AND P5, PT, R41.reuse, R35, PT ;  /* 0x000000232900720c */ /* 0x040fe20003fa4070 */
[--C-:B------:R-:W-:Y:S01]  /*11d0*/  @!P2 IMAD.IADD R32, R32, 0x1, -R41.reuse ;  /* 0x000000012020a824 */ /* 0x100fe200078e0a29 */
[----:B------:R-:W-:Y:S01]  /*11e0*/  ISETP.GT.U32.AND P2, PT, R41, R24, PT ;  /* 0x000000182900720c */ /* 0x000fe20003f44070 */
[--C-:B------:R-:W-:Y:S01]  /*11f0*/  @!P3 IMAD.IADD R33, R33, 0x1, -R41.reuse ;  /* 0x000000012121b824 */ /* 0x100fe200078e0a29 */
[----:B------:R-:W-:Y:S01]  /*1200*/  ISETP.GT.U32.AND P3, PT, R41, R25, PT ;  /* 0x000000192900720c */ /* 0x000fe20003f64070 */
[--C-:B------:R-:W-:Y:S01]  /*1210*/  @!P0 IMAD.IADD R37, R37, 0x1, -R41.reuse ;  /* 0x0000000125258824 */ /* 0x100fe200078e0a29 */
[C---:B------:R-:W-:Y:S01]  /*1220*/  ISETP.GT.U32.AND P0, PT, R41.reuse, R31, PT ;  /* 0x0000001f2900720c */ /* 0x040fe20003f04070 */
[----:B------:R-:W-:Y:S01]  /*1230*/  IMAD.MOV R36, RZ, RZ, -R36 ;  /* 0x000000ffff247224 */ /* 0x000fe200078e0a24 */
[----:B------:R-:W-:Y:S01]  /*1240*/  LOP3.LUT R21, RZ, R29, RZ, 0x33, !PT ;  /* 0x0000001dff157212 */ /* 0x000fe200078e33ff */
[--C-:B------:R-:W-:Y:S01]  /*1250*/  @!P4 IMAD.IADD R34, R34, 0x1, -R41.reuse ;  /* 0x000000012222c824 */ /* 0x100fe200078e0a29 */
[C---:B------:R-:W-:Y:S01]  /*1260*/  ISETP.GT.U32.AND P4, PT, R41.reuse, R26, PT ;  /* 0x0000001a2900720c */ /* 0x040fe20003f84070 */
[----:B------:R-:W-:Y:S01]  /*1270*/  IMAD R36, R41, R36, R42 ;  /* 0x0000002429247224 */ /* 0x000fe200078e022a */
[----:B------:R-:W-:Y:S01]  /*1280*/  SHF.R.S32.HI R82, RZ, 0x6, R82 ;  /* 0x00000006ff527819 */ /* 0x000fe20000011452 */
[----:B------:R-:W-:Y:S01]  /*1290*/  @!P6 IMAD.IADD R27, R27, 0x1, -R41 ;  /* 0x000000011b1be824 */ /* 0x000fe200078e0a29 */
[----:B------:R-:W-:Y:S01]  /*12a0*/  SHF.R.S32.HI R40, RZ, 0x1f, R101 ;  /* 0x0000001fff287819 */ /* 0x000fe20000011465 */
[----:B------:R-:W-:Y:S01]  /*12b0*/  @!P1 IMAD.IADD R39, R39, 0x1, -R46 ;  /* 0x0000000127279824 */ /* 0x000fe200078e0a2e */
        /* <DEDUP_REMOVED lines=8> */
[----:B------:R-:W-:Y:S01]  /*1340*/  ISETP.GT.U32.AND P3, PT, R41, R34, PT ;  /* 0x000000222900720c */ /* 0x000fe20003f64070 */
[----:B------:R-:W-:Y:S01]  /*1350*/  @!P4 IMAD.IADD R26, R26, 0x1, -R41 ;  /* 0x000000011a1ac824 */ /* 0x000fe200078e0a29 */
[----:B------:R-:W-:-:S02]  /*1360*/  ISETP.GT.U32.AND P0, PT, R46, R39, PT ;  /* 0x000000272e00720c */ /* 0x000fc40003f04070 */
[C---:B------:R-:W-:Y:S01]  /*1370*/  ISETP.GT.U32.AND P4, PT, R41.reuse, R35, PT ;  /* 0x000000232900720c */ /* 0x040fe20003f84070 */
[--C-:B------:R-:W-:Y:S01]  /*1380*/  @!P6 IMAD.IADD R36, R36, 0x1, -R41.reuse ;  /* 0x000000012424e824 */ /* 0x100fe200078e0a29 */
[----:B------:R-:W-:Y:S01]  /*1390*/  ISETP.GT.U32.AND P6, PT, R41, R30, PT ;  /* 0x0000001e2900720c */ /* 0x000fe20003fc4070 */
[--C-:B------:R-:W-:Y:S02]  /*13a0*/  @!P5 IMAD.IADD R27, R27, 0x1, -R41.reuse ;  /* 0x000000011b1bd824 */ /* 0x100fe400078e0a29 */
[--C-:B------:R-:W-:Y:S01]  /*13b0*/  @!P1 IMAD.IADD R32, R32, 0x1, -R41.reuse ;  /* 0x0000000120209824 */ /* 0x100fe200078e0a29 */
[----:B------:R-:W-:Y:S01]  /*13c0*/  ISETP.GT.U32.AND P5, PT, R41, R36, PT ;  /* 0x000000242900720c */ /* 0x000fe20003fa4070 */
[--C-:B------:R-:W-:Y:S01]  /*13d0*/  @!P2 IMAD.IADD R33, R33, 0x1, -R41.reuse ;  /* 0x000000012121a824 */ /* 0x100fe200078e0a29 */
[----:B------:R-:W-:Y:S01]  /*13e0*/  ISETP.GE.AND P1, PT, R18, RZ, PT ;  /* 0x000000ff1200720c */ /* 0x000fe20003f26270 */
[--C-:B------:R-:W-:Y:S01]  /*13f0*/  @!P3 IMAD.IADD R34, R34, 0x1, -R41.reuse ;  /* 0x000000012222b824 */ /* 0x100fe200078e0a29 */
[----:B------:R-:W-:Y:S01]  /*1400*/  ISETP.GE.AND P2, PT, R17, RZ, PT ;  /* 0x000000ff1100720c */ /* 0x000fe20003f46270 */
[----:B------:R-:W-:Y:S01]  /*1410*/  @!P0 IMAD.IADD R39, R39, 0x1, -R46 ;  /* 0x0000000127278824 */ /* 0x000fe200078e0a2e */
[----:B------:R-:W-:Y:S01]  /*1420*/  ISETP.GE.AND P3, PT, R16, RZ, PT ;  /* 0x000000ff1000720c */ /* 0x000fe20003f66270 */
[--C-:B------:R-:W-:Y:S01]  /*1430*/  @!P4 IMAD.IADD R35, R35, 0x1, -R41.reuse ;  /* 0x000000012323c824 */ /* 0x100fe200078e0a29 */
[----:B------:R-:W-:Y:S01]  /*1440*/  ISETP.GE.AND P0, PT, R15, RZ, PT ;  /* 0x000000ff0f00720c */ /* 0x000fe20003f06270 */
[----:B------:R-:W-:Y:S01]  /*1450*/  @!P6 IMAD.IADD R30, R30, 0x1, -R41 ;  /* 0x000000011e1ee824 */ /* 0x000fe200078e0a29 */
[----:B------:R-:W-:-:S02]  /*1460*/  ISETP.GE.AND P4, PT, R13, RZ, PT ;  /* 0x000000ff0d00720c */ /* 0x000fc40003f86270 */
[----:B------:R-:W-:Y:S01]  /*1470*/  ISETP.GT.U32.AND P6, PT, R41, R37, PT ;  /* 0x000000252900720c */ /* 0x000fe20003fc4070 */
[----:B------:R-:W-:Y:S01]  /*1480*/  @!P5 IMAD.IADD R36, R36, 0x1, -R41 ;  /* 0x000000012424d824 */ /* 0x000fe200078e0a29 */
[----:B------:R-:W-:Y:S01]  /*1490*/  ISETP.GE.AND P5, PT, R14, RZ, PT ;  /* 0x000000ff0e00720c */ /* 0x000fe20003fa6270 */
[----:B------:R-:W-:Y:S01]  /*14a0*/  @!P1 IMAD.MOV R20, RZ, RZ, -R20 ;  /* 0x000000ffff149224 */ /* 0x000fe200078e0a14 */
        /* <DEDUP_REMOVED lines=9> */
[----:B------:R-:W-:Y:S01]  /*1540*/  @!P6 IMAD.IADD R37, R37, 0x1, -R41 ;  /* 0x000000012525e824 */ /* 0x000fe200078e0a29 */
[----:B------:R-:W-:Y:S01]  /*1550*/  ISETP.NE.AND P6, PT, R28, RZ, PT ;  /* 0x000000ff1c00720c */ /* 0x000fe20003fc5270 */
        /* <DEDUP_REMOVED lines=11> */
[----:B------:R-:W-:-:S03]  /*1610*/  ISETP.NE.AND P4, PT, R29, RZ, PT ;  /* 0x000000ff1d00720c */ /* 0x000fc60003f85270 */
[----:B------:R-:W-:Y:S01]  /*1620*/  @!P5 IMAD.MOV R33, RZ, RZ, -R33 ;  /* 0x000000ffff21d224 */ /* 0x000fe200078e0a21 */
[C---:B------:R-:W-:Y:S01]  /*1630*/  SEL R22, R21.reuse, R22, !P4 ;  /* 0x0000001615167207 */ /* 0x040fe20006000000 */
[----:B------:R-:W-:Y:S01]  /*1640*/  @!P1 IMAD.MOV R35, RZ, RZ, -R35 ;  /* 0x000000ffff239224 */ /* 0x000fe200078e0a23 */
[----:B------:R-:W-:Y:S01]  /*1650*/  SEL R31, R21, R31, !P4 ;  /* 0x0000001f151f7207 */ /* 0x000fe20006000000 */
[----:B------:R-:W-:Y:S01]  /*1660*/  @!P2 IMAD.MOV R36, RZ, RZ, -R36 ;  /* 0x000000ffff24a224 */ /* 0x000fe200078e0a24 */
[----:B------:R-:W-:Y:S01]  /*1670*/  ISETP.GE.AND P5, PT, R19, RZ, PT ;  /* 0x000000ff1300720c */ /* 0x000fe20003fa6270 */
[----:B------:R-:W-:Y:S01]  /*1680*/  @!P3 IMAD.MOV R37, RZ, RZ, -R37 ;  /* 0x000000ffff25b224 */ /* 0x000fe200078e0a25 */
[C---:B------:R-:W-:Y:S01]  /*1690*/  SEL R20, R21.reuse, R20, !P4 ;  /* 0x0000001415147207 */ /* 0x040fe20006000000 */
[----:B------:R-:W-:Y:S01]  /*16a0*/  @!P0 IMAD.MOV R38, RZ, RZ, -R38 ;  /* 0x000000ffff268224 */ /* 0x000fe200078e0a26 */
[C---:B------:R-:W-:Y:S01]  /*16b0*/  SEL R23, R21.reuse, R23, !P4 ;  /* 0x0000001715177207 */ /* 0x040fe20006000000 */
[----:B------:R-:W-:Y:S01]  /*16c0*/  IMAD R22, R22, UR4, RZ ;  /* 0x0000000416167c24 */ /* 0x000fe2000f8e02ff */
[----:B------:R-:W-:Y:S01]  /*16d0*/  SEL R24, R21, R24, !P4 ;  /* 0x0000001815187207 */ /* 0x000fe20006000000 */
[----:B------:R-:W-:Y:S01]  /*16e0*/  IMAD R31, R31, UR4, RZ ;  /* 0x000000041f1f7c24 */ /* 0x000fe2000f8e02ff */
[----:B------:R-:W-:Y:S01]  /*16f0*/  SEL R25, R21, R25, !P4 ;  /* 0x0000001915197207 */ /* 0x000fe20006000000 */
[----:B------:R-:W-:Y:S01]  /*1700*/  IMAD R23, R23, UR4, RZ ;  /* 0x0000000417177c24 */ /* 0x000fe2000f8e02ff */
[C---:B------:R-:W-:Y:S01]  /*1710*/  SEL R26, R21.reuse, R26, !P4 ;  /* 0x0000001a151a7207 */ /* 0x040fe20006000000 */
[----:B------:R-:W-:Y:S01]  /*1720*/  IMAD R20, R20, UR4, RZ ;  /* 0x0000000414147c24 */ /* 0x000fe2000f8e02ff */
[C---:B------:R-:W-:Y:S01]  /*1730*/  SEL R27, R21.reuse, R27, !P4 ;  /* 0x0000001b151b7207 */ /* 0x040fe20006000000 */
[----:B------:R-:W-:Y:S01]  /*1740*/  @!P5 IMAD.MOV R39, RZ, RZ, -R39 ;  /* 0x000000ffff27d224 */ /* 0x000fe200078e0a27 */
[C---:B------:R-:W-:Y:S01]  /*1750*/  SEL R30, R21.reuse, R30, !P4 ;  /* 0x0000001e151e7207 */ /* 0x040fe20006000000 */
[----:B------:R-:W-:Y:S01]  /*1760*/  IMAD R24, R24, UR4, RZ ;  /* 0x0000000418187c24 */ /* 0x000fe2000f8e02ff */
[----:B------:R-:W-:Y:S01]  /*1770*/  SEL R32, R21, R32, !P4 ;  /* 0x0000002015207207 */ /* 0x000fe20006000000 */
[----:B------:R-:W-:Y:S01]  /*1780*/  IMAD R25, R25, UR4, RZ ;  /* 0x0000000419197c24 */ /* 0x000fe2000f8e02ff */
[C---:B------:R-:W-:Y:S01]  /*1790*/  SEL R33, R21.reuse, R33, !P4 ;  /* 0x0000002115217207 */ /* 0x040fe20006000000 */
[----:B------:R-:W-:Y:S01]  /*17a0*/  IMAD R26, R26, UR4, RZ ;  /* 0x000000041a1a7c24 */ /* 0x000fe2000f8e02ff */
[C---:B------:R-:W-:Y:S01]  /*17b0*/  SEL R34, R21.reuse, R34, !P4 ;  /* 0x0000002215227207 */ /* 0x040fe20006000000 */
[----:B------:R-:W-:Y:S01]  /*17c0*/  IMAD R32, R32, UR4, RZ ;  /* 0x0000000420207c24 */ /* 0x000fe2000f8e02ff */
[----:B------:R-:W-:Y:S01]  /*17d0*/  SEL R35, R21, R35, !P4 ;  /* 0x0000002315237207 */ /* 0x000fe20006000000 */
[----:B------:R-:W-:Y:S01]  /*17e0*/  IMAD R27, R27, UR4, RZ ;  /* 0x000000041b1b7c24 */ /* 0x000fe2000f8e02ff */
[C---:B------:R-:W-:Y:S01]  /*17f0*/  SEL R36, R21.reuse, R36, !P4 ;  /* 0x0000002415247207 */ /* 0x040fe20006000000 */
[----:B------:R-:W-:Y:S01]  /*1800*/  IMAD R30, R30, UR4, RZ ;  /* 0x000000041e1e7c24 */ /* 0x000fe2000f8e02ff */
[----:B------:R-:W-:Y:S01]  /*1810*/  SEL R37, R21, R37, !P4 ;  /* 0x0000002515257207 */ /* 0x000fe20006000000 */
[----:B------:R-:W-:Y:S01]  /*1820*/  IMAD R33, R33, UR4, RZ ;  /* 0x0000000421217c24 */ /* 0x000fe2000f8e02ff */
[----:B------:R-:W-:Y:S01]  /*1830*/  SEL R21, R21, R38, !P4 ;  /* 0x0000002615157207 */ /* 0x000fe20006000000 */
[----:B------:R-:W-:Y:S01]  /*1840*/  IMAD R34, R34, UR4, RZ ;  /* 0x0000000422227c24 */ /* 0x000fe2000f8e02ff */
[----:B------:R-:W-:Y:S01]  /*1850*/  SHF.R.S32.HI R61, RZ, 0x1f, R22 ;  /* 0x0000001fff3d7819 */ /* 0x000fe20000011416 */
[----:B------:R-:W-:Y:S01]  /*1860*/  IMAD R35, R35, UR4, RZ ;  /* 0x0000000423237c24 */ /* 0x000fe2000f8e02ff */
[----:B------:R-:W-:Y:S01]  /*1870*/  IADD3 R53, P2, R22, UR12, RZ ;  /* 0x0000000c16357c10 */ /* 0x000fe2000ff5e0ff */
[----:B------:R-:W-:Y:S01]  /*1880*/  IMAD R21, R21, UR4, RZ ;  /* 0x0000000415157c24 */ /* 0x000fe2000f8e02ff */
[----:B------:R-:W0:Y:S01]  /*1890*/  LDC R22, c[0x0][0x238] ;  /* 0x00008e00ff167b82 */ /* 0x000e220000000800 */
[----:B------:R-:W-:Y:S01]  /*18a0*/  SHF.R.S32.HI R75, RZ, 0x1f, R31 ;  /* 0x0000001fff4b7819 */ /* 0x000fe2000001141f */
[----:B------:R-:W-:Y:S01]  /*18b0*/  IMAD R36, R36, UR4, RZ ;  /* 0x0000000424247c24 */ /* 0x000fe2000f8e02ff */
[----:B------:R-:W-:Y:S01]  /*18c0*/  IADD3.X R61, R61, UR13, RZ, P2, !PT ;  /* 0x0000000d3d3d7c10 */ /* 0x000fe200097fe4ff */
[----:B------:R-:W-:Y:S01]  /*18d0*/  IMAD R37, R37, UR4, RZ ;  /* 0x0000000425257c24 */ /* 0x000fe2000f8e02ff */
[----:B------:R-:W-:Y:S01]  /*18e0*/  IADD3 R62, P2, R31, UR12, RZ ;  /* 0x0000000c1f3e7c10 */ /* 0x000fe2000ff5e0ff */
[----:B------:R-:W-:Y:S01]  /*18f0*/  USHF.R.U32.HI UR4, URZ, 0x4, UR10 ;  /* 0x000000043f047899 */ /* 0x000fe2000801160a */
[----:B------:R-:W-:-:S02]  /*1900*/  SHF.R.S32.HI R89, RZ, 0x1f, R21 ;  /* 0x0000001fff597819 */ /* 0x000fc40000011415 */
[----:B------:R-:W-:Y:S01]  /*1910*/  IADD3.X R75, R75, UR13, RZ, P2, !PT ;  /* 0x0000000d4b4b7c10 */ /* 0x000fe200097fe4ff */
[----:B------:R-:W-:Y:S01]  /*1920*/  USGXT.U32 UR4, UR4, 0xe ;  /* 0x0000000e0404789a */ /* 0x000fe20008000000 */
[----:B------:R-:W-:Y:S01]  /*1930*/  IADD3 R76, P2, R21, UR12, RZ ;  /* 0x0000000c154c7c10 */ /* 0x000fe2000ff5e0ff */
[----:B------:R-:W-:Y:S01]  /*1940*/  IMAD.SHL.U32 R21, R0, 0x40, RZ ;  /* 0x0000004000157824 */ /* 0x000fe200078e00ff */
[----:B------:R-:W-:Y:S02]  /*1950*/  @!P6 LOP3.LUT R39, RZ, R28, RZ, 0x33, !PT ;  /* 0x0000001cff27e212 */ /* 0x000fe400078e33ff */
[----:B------:R-:W-:Y:S02]  /*1960*/  CS2R R28, SRZ ;  /* 0x00000000001c7805 */ /* 0x000fe4000001ff00 */
[----:B------:R-:W-:Y:S02]  /*1970*/  SHF.R.S32.HI R63, RZ, 0x1f, R23 ;  /* 0x0000001fff3f7819 */ /* 0x000fe40000011417 */
[----:B------:R-:W-:Y:S01]  /*1980*/  IADD3 R54, P1, R23, UR12, RZ ;  /* 0x0000000c17367c10 */ /* 0x000fe2000ff3e0ff */
[----:B------:R-:W-:Y:S01]  /*1990*/  IMAD R39, R39, UR5, RZ ;  /* 0x0000000527277c24 */ /* 0x000fe2000f8e02ff */
[----:B------:R-:W-:Y:S01]  /*19a0*/  SHF.R.S32.HI R59, RZ, 0x1f, R20 ;  /* 0x0000001fff3b7819 */ /* 0x000fe20000011414 */
[----:B------:R-:W-:Y:S01]  /*19b0*/  UIADD3 UR5, UR10, 0x1000, URZ ;  /* 0x000010000a057890 */ /* 0x000fe2000fffe03f */
[----:B------:R-:W-:Y:S01]  /*19c0*/  IADD3 R41, P3, R20, UR12, RZ ;  /* 0x0000000c14297c10 */ /* 0x000fe2000ff7e0ff */
[----:B------:R-:W-:Y:S01]  /*19d0*/  IMAD.SHL.U32 R20, R0, 0x8, RZ ;  /* 0x0000000800147824 */ /* 0x000fe200078e00ff */
[----:B------:R-:W-:Y:S01]  /*19e0*/  LOP3.LUT R21, R21, 0xfc0, RZ, 0xc0, !PT ;  /* 0x00000fc015157812 */ /* 0x000fe200078ec0ff */
[----:B------:R-:W-:Y:S01]  /*19f0*/  USHF.R.U32.HI UR5, URZ, 0x4, UR5 ;  /* 0x000000043f057899 */ /* 0x000fe20008011605 */
[----:B------:R-:W-:Y:S01]  /*1a00*/  IADD3.X R63, R63, UR13, RZ, P1, !PT ;  /* 0x0000000d3f3f7c10 */ /* 0x000fe20008ffe4ff */
[-C--:B0-----:R-:W-:Y:S01]  /*1a10*/  IMAD R105, R105, R22.reuse, RZ ;  /* 0x0000001669697224 */ /* 0x081fe200078e02ff */
[----:B------:R-:W-:Y:S01]  /*1a20*/  SHF.R.S32.HI R77, RZ, 0x1f, R32 ;  /* 0x0000001fff4d7819 */ /* 0x000fe20000011420 */
[-C--:B------:R-:W-:Y:S01]  /*1a30*/  IMAD R107, R107, R22.reuse, RZ ;  /* 0x000000166b6b7224 */ /* 0x080fe200078e02ff */
[----:B------:R-:W-:Y:S01]  /*1a40*/  IADD3 R64, P1, R32, UR12, RZ ;  /* 0x0000000c20407c10 */ /* 0x000fe2000ff3e0ff */
[-C--:B------:R-:W-:Y:S01]  /*1a50*/  IMAD R109, R109, R22.reuse, RZ ;  /* 0x000000166d6d7224 */ /* 0x080fe200078e02ff */
[----:B------:R-:W-:Y:S01]  /*1a60*/  IADD3.X R59, R59, UR13, RZ, P3, !PT ;  /* 0x0000000d3b3b7c10 */ /* 0x000fe20009ffe4ff */
[-C--:B------:R-:W-:Y:S01]  /*1a70*/  IMAD R111, R111, R22.reuse, RZ ;  /* 0x000000166f6f7224 */ /* 0x080fe200078e02ff */
[----:B------:R-:W-:Y:S01]  /*1a80*/  LOP3.LUT R21, R21, 0x30, R20, 0xf8, !PT ;  /* 0x0000003015157812 */ /* 0x000fe200078ef814 */
[-C--:B------:R-:W-:Y:S01]  /*1a90*/  IMAD R113, R113, R22.reuse, RZ ;  /* 0x0000001671717224 */ /* 0x080fe200078e02ff */
[----:B------:R-:W-:Y:S01]  /*1aa0*/  SHF.R.S32.HI R65, RZ, 0x1f, R24 ;  /* 0x0000001fff417819 */ /* 0x000fe20000011418 */
[-C--:B------:R-:W-:Y:S01]  /*1ab0*/  IMAD R115, R115, R22.reuse, RZ ;  /* 0x0000001673737224 */ /* 0x080fe200078e02ff */
[----:B------:R-:W-:Y:S01]  /*1ac0*/  IADD3 R55, P0, R24, UR12, RZ ;  /* 0x0000000c18377c10 */ /* 0x000fe2000ff1e0ff */
        /* <DEDUP_REMOVED lines=17> */
[----:B------:R-:W-:Y:S01]  /*1be0*/  IADD3.X R77, R77, UR13, RZ, P1, !PT ;  /* 0x0000000d4d4d7c10 */ /* 0x000fe20008ffe4ff */
[-C--:B------:R-:W-:Y:S01]  /*1bf0*/  IMAD R135, R135, R22.reuse, RZ ;  /* 0x0000001687877224 */ /* 0x080fe200078e02ff */
[----:B------:R-:W-:Y:S01]  /*1c00*/  IADD3 R78, P1, R39, UR8, RZ ;  /* 0x00000008274e7c10 */ /* 0x000fe2000ff3e0ff */
[----:B------:R-:W-:Y:S01]  /*1c10*/  IMAD R137, R137, R22, RZ ;  /* 0x0000001689897224 */ /* 0x000fe200078e02ff */
[----:B------:R-:W-:Y:S01]  /*1c20*/  LOP3.LUT R42, R21, R2, RZ, 0xfc, !PT ;  /* 0x00000002152a7212 */ /* 0x000fe200078efcff */
[-C--:B------:R-:W-:Y:S01]  /*1c30*/  IMAD R139, R139, R22.reuse, RZ ;  /* 0x000000168b8b7224 */ /* 0x080fe200078e02ff */
[----:B------:R-:W-:Y:S01]  /*1c40*/  IADD3.X R65, R65, UR13, RZ, P0, !PT ;  /* 0x0000000d41417c10 */ /* 0x000fe200087fe4ff */
        /* <DEDUP_REMOVED lines=9> */
[----:B------:R-:W-:Y:S01]  /*1ce0*/  SHF.R.S32.HI R79, RZ, 0x1f, R33 ;  /* 0x0000001fff4f7819 */ /* 0x000fe20000011421 */
[-C--:B------:R-:W-:Y:S01]  /*1cf0*/  IMAD R52, R52, R22.reuse, RZ ;  /* 0x0000001634347224 */ /* 0x080fe200078e02ff */
[----:B------:R-:W-:Y:S01]  /*1d00*/  IADD3 R66, P0, R33, UR12, RZ ;  /* 0x0000000c21427c10 */ /* 0x000fe2000ff1e0ff */
[-C--:B------:R-:W-:Y:S01]  /*1d10*/  IMAD R51, R51, R22.reuse, RZ ;  /* 0x0000001633337224 */ /* 0x080fe200078e02ff */
[----:B------:R-:W-:Y:S01]  /*1d20*/  SHF.R.S32.HI R81, RZ, 0x1f, R34 ;  /* 0x0000001fff517819 */ /* 0x000fe20000011422 */
[----:B------:R-:W-:Y:S01]  /*1d30*/  IMAD.SHL.U32 R50, R22, 0x40, RZ ;  /* 0x0000004016327824 */ /* 0x000fe200078e00ff */
        /* <DEDUP_REMOVED lines=11> */
[----:B------:R-:W-:Y:S01]  /*1df0*/  USGXT.U32 UR6, UR5, 0xe ;  /* 0x0000000e0506789a */ /* 0x000fe20008000000 */
[----:B------:R-:W-:Y:S01]  /*1e00*/  IADD3 R74, P3, R37, UR12, RZ ;  /* 0x0000000c254a7c10 */ /* 0x000fe2000ff7e0ff */
[-C--:B------:R-:W-:Y:S01]  /*1e10*/  IMAD R44, R86, R22.reuse, RZ ;  /* 0x00000016562c7224 */ /* 0x080fe200078e02ff */
[----:B------:R-:W-:Y:S01]  /*1e20*/  LEA.HI.X.SX32 R80, R39, UR9, 0x1, P1 ;  /* 0x0000000927507c11 */ /* 0x000fe200088f0eff */
[----:B------:R-:W-:Y:S01]  /*1e30*/  IMAD R43, R84, R22, RZ ;  /* 0x00000016542b7224 */ /* 0x000fe200078e02ff */
[----:B------:R-:W-:-:S02]  /*1e40*/  CS2R R24, SRZ ;  /* 0x0000000000187805 */ /* 0x000fc4000001ff00 */
[----:B------:R-:W-:Y:S02]  /*1e50*/  CS2R R26, SRZ ;  /* 0x00000000001a7805 */ /* 0x000fe4000001ff00 */
[----:B------:R-:W-:Y:S02]  /*1e60*/  CS2R R30, SRZ ;  /* 0x00000000001e7805 */ /* 0x000fe4000001ff00 */
[----:B------:R-:W-:Y:S02]  /*1e70*/  CS2R R32, SRZ ;  /* 0x0000000000207805 */ /* 0x000fe4000001ff00 */
[----:B------:R-:W-:Y:S02]  /*1e80*/  CS2R R34, SRZ ;  /* 0x0000000000227805 */ /* 0x000fe4000001ff00 */
[----:B------:R-:W-:Y:S02]  /*1e90*/  CS2R R36, SRZ ;  /* 0x0000000000247805 */ /* 0x000fe4000001ff00 */
[----:B------:R-:W-:-:S02]  /*1ea0*/  CS2R R38, SRZ ;  /* 0x0000000000267805 */ /* 0x000fc4000001ff00 */
[C---:B------:R-:W-:Y:S01]  /*1eb0*/  LOP3.LUT R23, R42.reuse, 0x10, RZ, 0x3c, !PT ;  /* 0x000000102a177812 */ /* 0x040fe200078e3cff */
[----:B------:R-:W-:Y:S01]  /*1ec0*/  UMOV UR8, 0xfffffffe ;  /* 0xfffffffe00087882 */ /* 0x000fe20000000000 */
[C---:B------:R-:W-:Y:S01]  /*1ed0*/  LOP3.LUT R22, R42.reuse, 0x20, RZ, 0x3c, !PT ;  /* 0x000000202a167812 */ /* 0x040fe200078e3cff */
[----:B------:R-:W-:Y:S01]  /*1ee0*/  UMOV UR9, 0x7fffffdf ;  /* 0x7fffffdf00097882 */ /* 0x000fe20000000000 */
[----:B------:R-:W-:Y:S01]  /*1ef0*/  LOP3.LUT R21, R42, 0x30, RZ, 0x3c, !PT ;  /* 0x000000302a157812 */ /* 0x000fe200078e3cff */
[----:B------:R-:W-:Y:S01]  /*1f00*/  UMOV UR5, URZ ;  /* 0x0000003f00057c82 */ /* 0x000fe20008000000 */
[----:B------:R-:W-:Y:S01]  /*1f10*/  IADD3.X R79, R79, UR13, RZ, P0, !PT ;  /* 0x0000000d4f4f7c10 */ /* 0x000fe200087fe4ff */
[----:B------:R-:W-:Y:S01]  /*1f20*/  UIADD3.64 UR14, UR6, -UR8, URZ ;  /* 0x80000008060e7297 */ /* 0x000fe2000fffe03f */
[----:B------:R-:W-:Y:S02]  /*1f30*/  IADD3.X R81, R81, UR13, RZ, P4, !PT ;  /* 0x0000000d51517c10 */ /* 0x000fe4000a7fe4ff */
[----:B------:R-:W-:-:S02]  /*1f40*/  IADD3.X R83, R83, UR13, RZ, P6, !PT ;  /* 0x0000000d53537c10 */ /* 0x000fc4000b7fe4ff */
[----:B------:R-:W-:Y:S02]  /*1f50*/  IADD3.X R85, R85, UR13, RZ, P5, !PT ;  /* 0x0000000d55557c10 */ /* 0x000fe4000affe4ff */
[----:B------:R-:W-:Y:S02]  /*1f60*/  IADD3.X R87, R87, UR13, RZ, P3, !PT ;  /* 0x0000000d57577c10 */ /* 0x000fe40009ffe4ff */
[----:B------:R-:W-:Y:S01]  /*1f70*/  IADD3.X R89, R89, UR13, RZ, P2, !PT ;  /* 0x0000000d59597c10 */ /* 0x000fe200097fe4ff */
[----:B------:R-:W-:-:S12]  /*1f80*/  UIADD3.64 UR12, UR4, -UR8, URZ ;  /* 0x80000008040c7297 */ /* 0x000fd8000fffe03f */
.L_x_2:
[C---:B------:R-:W-:Y:S02]  /*1f90*/  LOP3.LUT R90, R2.reuse, 0x2, RZ, 0xfc, !PT ;  /* 0x00000002025a7812 */ /* 0x040fe400078efcff */
[----:B------:R-:W-:Y:S02]  /*1fa0*/  ISETP.GE.AND P4, PT, R2, UR11, PT ;  /* 0x0000000b02007c0c */ /* 0x000fe4000bf86270 */
[----:B------:R-:W-:Y:S02]  /*1fb0*/  ISETP.GE.AND P5, PT, R90, UR11, PT ;  /* 0x0000000b5a007c0c */ /* 0x000fe4000bfa6270 */
[----:B------:R-:W-:Y:S02]  /*1fc0*/  LOP3.LUT R90, R2, 0x6, RZ, 0xfc, !PT ;  /* 0x00000006025a7812 */ /* 0x000fe400078efcff */
[----:B------:R-:W-:Y:S02]  /*1fd0*/  IADD3 R92, P1, R48, R78, RZ ;  /* 0x0000004e305c7210 */ /* 0x000fe40007f3e0ff */
[----:B------:R-:W-:-:S02]  /*1fe0*/  ISETP.GE.AND P2, PT, R90, UR11, PT ;  /* 0x0000000b5a007c0c */ /* 0x000fc4000bf46270 */
[C---:B------:R-:W-:Y:S02]  /*1ff0*/  LOP3.LUT R90, R2.reuse, 0xa, RZ, 0xfc, !PT ;  /* 0x0000000a025a7812 */ /* 0x040fe400078efcff */
[----:B------:R-:W-:Y:S02]  /*2000*/  LOP3.LUT R91, R2, 0x4, RZ, 0xfc, !PT ;  /* 0x00000004025b7812 */ /* 0x000fe400078efcff */
[----:B------:R-:W-:Y:S02]  /*2010*/  PRMT R148, RZ, 0x7610, R148 ;  /* 0x00007610ff947816 */ /* 0x000fe40000000094 */
[----:B------:R-:W-:Y:S02]  /*2020*/  LEA.HI.X.SX32 R93, R48, R80, 0x1, P1 ;  /* 0x00000050305d7211 */ /* 0x000fe400008f0eff */
[----:B------:R-:W-:Y:S02]  /*2030*/  IADD3 R94, P6, R51, R78, RZ ;  /* 0x0000004e335e7210 */ /* 0x000fe40007fde0ff */
[----:B------:R-:W-:Y:S01]  /*2040*/  ISETP.GE.AND P1, PT, R90, UR11, PT ;  /* 0x0000000b5a007c0c */ /* 0x000fe2000bf26270 */
[----:B------:R0:W2:Y:S01]  /*2050*/  @!P4 LDG.E.U8 R148, desc[UR16][R92.64] ;  /* 0x000000105c94c981 */ /* 0x0000a2000c1e1100 */
[----:B------:R-:W-:-:S02]  /*2060*/  LOP3.LUT R90, R2, 0xc, RZ, 0xfc, !PT ;  /* 0x0000000c025a7812 */ /* 0x000fc400078efcff */
[----:B------:R-:W-:Y:S02]  /*2070*/  ISETP.GE.AND P3, PT, R91, UR11, PT ;  /* 0x0000000b5b007c0c */ /* 0x000fe4000bf66270 */
[----:B------:R-:W-:Y:S02]  /*2080*/  PRMT R146, RZ, 0x7610, R146 ;  /* 0x00007610ff927816 */ /* 0x000fe40000000092 */
[----:B------:R-:W-:Y:S02]  /*2090*/  LEA.HI.X.SX32 R95, R51, R80, 0x1, P6 ;  /* 0x00000050335f7211 */ /* 0x000fe400030f0eff */
[----:B------:R-:W-:Y:S02]  /*20a0*/  ISETP.GE.AND P4, PT, R90, UR11, PT ;  /* 0x0000000b5a007c0c */ /* 0x000fe4000bf86270 */
[----:B------:R-:W-:Y:S01]  /*20b0*/  IADD3 R154, P6, R52, R78, RZ ;  /* 0x0000004e349a7210 */ /* 0x000fe20007fde0ff */
[----:B------:R1:W3:Y:S01]  /*20c0*/  @!P5 LDG.E.U8 R146, desc[UR16][R94.64] ;  /* 0x000000105e92d981 */ /* 0x0002e2000c1e1100 */
[----:B------:R-:W-:-:S02]  /*20d0*/  LEA.HI R90, R0, 0xe, RZ, 0x1a ;  /* 0x0000000e005a7811 */ /* 0x000fc400078fd0ff */
[----:B------:R-:W-:Y:S02]  /*20e0*/  PRMT R152, RZ, 0x7610, R152 ;  /* 0x00007610ff987816 */ /* 0x000fe40000000098 */
[----:B------:R-:W-:Y:S02]  /*20f0*/  LOP3.LUT R91, R2, 0x8, RZ, 0xfc, !PT ;  /* 0x00000008025b7812 */ /* 0x000fe400078efcff */
[----:B------:R-:W-:Y:S02]  /*2100*/  LEA.HI.X.SX32 R155, R52, R80, 0x1, P6 ;  /* 0x00000050349b7211 */ /* 0x000fe400030f0eff */
[----:B------:R-:W-:Y:S02]  /*2110*/  ISETP.GE.AND P5, PT, R90, UR11, PT ;  /* 0x0000000b5a007c0c */ /* 0x000fe4000bfa6270 */
[----:B------:R-:W-:Y:S01]  /*2120*/  IADD3 R90, P6, R149, R78, RZ ;  /* 0x0000004e955a7210 */ /* 0x000fe20007fde0ff */
[----:B------:R4:W5:Y:S01]  /*2130*/  @!P3 LDG.E.U8 R152, desc[UR16][R154.64] ;  /* 0x000000109a98b981 */ /* 0x000962000c1e1100 */
[----:B0-----:R-:W-:-:S02]  /*2140*/  LOP3.LUT R92, R2, 0x10, RZ, 0xfc, !PT ;  /* 0x00000010025c7812 */ /* 0x001fc400078efcff */
[----:B------:R-:W-:Y:S02]  /*2150*/  ISETP.GE.AND P0, PT, R91, UR11, PT ;  /* 0x0000000b5b007c0c */ /* 0x000fe4000bf06270 */
[----:B------:R-:W-:Y:S02]  /*2160*/  PRMT R150, RZ, 0x7610, R150 ;  /* 0x00007610ff967816 */ /* 0x000fe40000000096 */
[----:B------:R-:W-:Y:S02]  /*2170*/  LEA.HI.X.SX32 R91, R149, R80, 0x1, P6 ;  /* 0x00000050955b7211 */ /* 0x000fe400030f0eff */
[----:B------:R-:W-:Y:S02]  /*2180*/  ISETP.GE.AND P3, PT, R92, UR11, PT ;  /* 0x0000000b5c007c0c */ /* 0x000fe4000bf66270 */
[----:B------:R-:W-:Y:S01]  /*2190*/  IADD3 R92, P6, R147, R78, RZ ;  /* 0x0000004e935c7210 */ /* 0x000fe20007fde0ff */
[----:B------:R0:W5:Y:S01]  /*21a0*/  @!P2 LDG.E.U8 R150, desc[UR16][R90.64] ;  /* 0x000000105a96a981 */ /* 0x000162000c1e1100 */
[----:B-1----:R-:W-:-:S02]  /*21b0*/  LOP3.LUT R94, R2, 0x12, RZ, 0xfc, !PT ;  /* 0x00000012025e7812 */ /* 0x002fc400078efcff */
[----:B------:R-:W-:Y:S02]  /*21c0*/  LEA.HI.X.SX32 R93, R147, R80, 0x1, P6 ;  /* 0x00000050935d7211 */ /* 0x000fe400030f0eff */
[----:B------:R-:W-:Y:S02]  /*21d0*/  ISETP.GE.AND P2, PT, R94, UR11, PT ;  /* 0x0000000b5e007c0c */ /* 0x000fe4000bf46270 */
[C---:B------:R-:W-:Y:S02]  /*21e0*/  IADD3 R94, P6, R145.reuse, R78, RZ ;  /* 0x0000004e915e7210 */ /* 0x040fe40007fde0ff */
[----:B------:R-:W-:Y:S02]  /*21f0*/  PRMT R156, RZ, 0x7610, R156 ;  /* 0x00007610ff9c7816 */ /* 0x000fe4000000009c */
[----:B------:R-:W-:Y:S02]  /*2200*/  LEA.HI.X.SX32 R95, R145, R80, 0x1, P6 ;  /* 0x00000050915f7211 */ /* 0x000fe400030f0eff */
[----:B----4-:R-:W-:-:S02]  /*2210*/  IADD3 R154, P6, R143, R78, RZ ;  /* 0x0000004e8f9a7210 */ /* 0x010fc40007fde0ff */
[----:B0-----:R-:W-:Y:S01]  /*2220*/  LOP3.LUT R90, R2, 0x16, RZ, 0xfc, !PT ;  /* 0x00000016025a7812 */ /* 0x001fe200078efcff */
[----:B------:R-:W4:Y:S01]  /*2230*/  @!P1 LDG.E.U8 R156, desc[UR16][R94.64] ;  /* 0x000000105e9c9981 */ /* 0x000f22000c1e1100 */
[----:B------:R-:W-:Y:S02]  /*2240*/  PRMT R160, RZ, 0x7610, R160 ;  /* 0x00007610ffa07816 */ /* 0x000fe400000000a0 */
[----:B------:R-:W-:Y:S02]  /*2250*/  LEA.HI.X.SX32 R155, R143, R80, 0x1, P6 ;  /* 0x000000508f9b7211 */ /* 0x000fe400030f0eff */
[----:B------:R-:W-:Y:S02]  /*2260*/  ISETP.GE.AND P1, PT, R90, UR11, PT ;  /* 0x0000000b5a007c0c */ /* 0x000fe4000bf26270 */
[----:B------:R-:W-:Y:S01]  /*2270*/  IADD3 R90, P6, R109, R78, RZ ;  /* 0x0000004e6d5a7210 */ /* 0x000fe20007fde0ff */
[----:B------:R0:W4:Y:S01]  /*2280*/  @!P0 LDG.E.U8 R160, desc[UR16][R92.64] ;  /* 0x000000105ca08981 */ /* 0x000122000c1e1100 */
[----:B------:R-:W-:-:S02]  /*2290*/  PRMT R162, RZ, 0x7610, R162 ;  /* 0x00007610ffa27816 */ /* 0x000fc400000000a2 */
[----:B------:R-:W-:Y:S02]  /*22a0*/  LEA.HI.X.SX32 R91, R109, R80, 0x1, P6 ;  /* 0x000000506d5b7211 */ /* 0x000fe400030f0eff */
[----:B------:R-:W-:-:S03]  /*22b0*/  PRMT R164, RZ, 0x7610, R164 ;  /* 0x00007610ffa47816 */ /* 0x000fc600000000a4 */
[----:B------:R1:W4:Y:S04]  /*22c0*/  @!P5 LDG.E.U8 R162, desc[UR16][R90.64] ;  /* 0x000000105aa2d981 */ /* 0x000328000c1e1100 */
[----:B------:R1:W4:Y:S01]  /*22d0*/  @!P4 LDG.E.U8 R164, desc[UR16][R154.64] ;  /* 0x000000109aa4c981 */ /* 0x000322000c1e1100 */
[C---:B0-----:R-:W-:Y:S02]  /*22e0*/  LOP3.LUT R92, R2.reuse, 0x18, RZ, 0xfc, !PT ;  /* 0x00000018025c7812 */ /* 0x041fe400078efcff */
[----:B------:R-:W-:Y:S02]  /*22f0*/  LOP3.LUT R94, R2, 0x1a, RZ, 0xfc, !PT ;  /* 0x0000001a025e7812 */ /* 0x000fe400078efcff */
[----:B------:R-:W-:Y:S02]  /*2300*/  ISETP.GE.AND P4, PT, R92, UR11, PT ;  /* 0x0000000b5c007c0c */ /* 0x000fe4000bf86270 */
[----:B------:R-:W-:-:S02]  /*2310*/  IADD3 R92, P6, R141, R78, RZ ;  /* 0x0000004e8d5c7210 */ /* 0x000fc40007fde0ff */
[----:B------:R-:W-:Y:S02]  /*2320*/  ISETP.GE.AND P5, PT, R94, UR11, PT ;  /* 0x0000000b5e007c0c */ /* 0x000fe4000bfa6270 */
[----:B------:R-:W-:Y:S02]  /*2330*/  LEA.HI.X.SX32 R93, R141, R80, 0x1, P6 ;  /* 0x000000508d5d7211 */ /* 0x000fe400030f0eff */
[C---:B------:R-:W-:Y:S02]  /*2340*/  IADD3 R94, P6, R139.reuse, R78, RZ ;  /* 0x0000004e8b5e7210 */ /* 0x040fe40007fde0ff */
[----:B------:R-:W-:Y:S02]  /*2350*/  LOP3.LUT R104, R2, 0x14, RZ, 0xfc, !PT ;  /* 0x0000001402687812 */ /* 0x000fe400078efcff */
[----:B------:R-:W-:Y:S02]  /*2360*/  PRMT R158, RZ, 0x7610, R158 ;  /* 0x00007610ff9e7816 */ /* 0x000fe4000000009e */
[----:B------:R-:W-:-:S02]  /*2370*/  LEA.HI.X.SX32 R95, R139, R80, 0x1, P6 ;  /* 0x000000508b5f7211 */ /* 0x000fc400030f0eff */
[C---:B-1----:R-:W-:Y:S02]  /*2380*/  IADD3 R90, P6, R137.reuse, R78, RZ ;  /* 0x0000004e895a7210 */ /* 0x042fe40007fde0ff */
[----:B------:R-:W-:Y:S01]  /*2390*/  ISETP.GE.AND P0, PT, R104, UR11, PT ;  /* 0x0000000b68007c0c */ /* 0x000fe2000bf06270 */
[----:B------:R0:W4:Y:S01]  /*23a0*/  @!P3 LDG.E.U8 R158, desc[UR16][R92.64] ;  /* 0x000000105c9eb981 */ /* 0x000122000c1e1100 */
[----:B------:R-:W-:Y:S02]  /*23b0*/  LOP3.LUT R104, R2, 0x1c, RZ, 0xfc, !PT ;  /* 0x0000001c02687812 */ /* 0x000fe400078efcff */
[----:B------:R-:W-:Y:S02]  /*23c0*/  PRMT R154, RZ, 0x7610, R154 ;  /* 0x00007610ff9a7816 */ /* 0x000fe4000000009a */
[----:B------:R-:W-:Y:S02]  /*23d0*/  LEA.HI.X.SX32 R91, R137, R80, 0x1, P6 ;  /* 0x00000050895b7211 */ /* 0x000fe400030f0eff */
[----:B------:R-:W-:-:S02]  /*23e0*/  ISETP.GE.AND P3, PT, R104, UR11, PT ;  /* 0x0000000b68007c0c */ /* 0x000fc4000bf66270 */
[----:B------:R-:W-:Y:S01]  /*23f0*/  LEA.HI R106, R0, 0x1e, RZ, 0x1a ;  /* 0x0000001e006a7811 */ /* 0x000fe200078fd0ff */
[----:B------:R1:W4:Y:S01]  /*2400*/  @!P2 LDG.E.U8 R154, desc[UR16][R94.64] ;  /* 0x000000105e9aa981 */ /* 0x000322000c1e1100 */
[C---:B0-----:R-:W-:Y:S02]  /*2410*/  IADD3 R92, P6, R135.reuse, R78, RZ ;  /* 0x0000004e875c7210 */ /* 0x041fe40007fde0ff */
[----:B------:R-:W-:Y:S02]  /*2420*/  PRMT R104, RZ, 0x7610, R104 ;  /* 0x00007610ff687816 */ /* 0x000fe40000000068 */
[----:B------:R-:W-:Y:S02]  /*2430*/  LEA.HI.X.SX32 R93, R135, R80, 0x1, P6 ;  /* 0x00000050875d7211 */ /* 0x000fe400030f0eff */
[----:B------:R-:W-:Y:S02]  /*2440*/  ISETP.GE.AND P2, PT, R106, UR11, PT ;  /* 0x0000000b6a007c0c */ /* 0x000fe4000bf46270 */
[----:B------:R-:W-:Y:S01]  /*2450*/  LOP3.LUT R108, R2, 0x20, RZ, 0xfc, !PT ;  /* 0x00000020026c7812 */ /* 0x000fe200078efcff */
[----:B------:R0:W4:Y:S01]  /*2460*/  @!P0 LDG.E.U8 R104, desc[UR16][R90.64] ;  /* 0x000000105a688981 */ /* 0x000122000c1e1100 */
[----:B-1----:R-:W-:-:S02]  /*2470*/  IADD3 R94, P6, R133, R78, RZ ;  /* 0x0000004e855e7210 */ /* 0x002fc40007fde0ff */
[----:B------:R-:W-:Y:S02]  /*2480*/  PRMT R106, RZ, 0x7610, R106 ;  /* 0x00007610ff6a7816 */ /* 0x000fe4000000006a */
[----:B------:R-:W-:Y:S02]  /*2490*/  LEA.HI.X.SX32 R95, R133, R80, 0x1, P6 ;  /* 0x00000050855f7211 */ /* 0x000fe400030f0eff */
[----:B------:R-:W-:Y:S02]  /*24a0*/  ISETP.GE.AND P0, PT, R108, UR11, PT ;  /* 0x0000000b6c007c0c */ /* 0x000fe4000bf06270 */
[----:B------:R-:W-:Y:S01]  /*24b0*/  LOP3.LUT R110, R2, 0x22, RZ, 0xfc, !PT ;  /* 0x00000022026e7812 */ /* 0x000fe200078efcff */
[----:B------:R1:W4:Y:S01]  /*24c0*/  @!P1 LDG.E.U8 R106, desc[UR16][R92.64] ;  /* 0x000000105c6a9981 */ /* 0x000322000c1e1100 */
[----:B0-----:R-:W-:Y:S02]  /*24d0*/  IADD3 R90, P6, R131, R78, RZ ;  /* 0x0000004e835a7210 */ /* 0x001fe40007fde0ff */
[----:B------:R-:W-:-:S02]  /*24e0*/  PRMT R108, RZ, 0x7610, R108 ;  /* 0x00007610ff6c7816 */ /* 0x000fc4000000006c */
[----:B------:R-:W-:Y:S02]  /*24f0*/  LEA.HI.X.SX32 R91, R131, R80, 0x1, P6 ;  /* 0x00000050835b7211 */ /* 0x000fe400030f0eff */
[----:B------:R-:W-:Y:S02]  /*2500*/  ISETP.GE.AND P1, PT, R110, UR11, PT ;  /* 0x0000000b6e007c0c */ /* 0x000fe4000bf26270 */
[----:B------:R-:W-:Y:S01]  /*2510*/  LOP3.LUT R112, R2, 0x24, RZ, 0xfc, !PT ;  /* 0x0000002402707812 */ /* 0x000fe200078efcff */
[----:B------:R0:W4:Y:S01]  /*2520*/  @!P4 LDG.E.U8 R108, desc[UR16][R94.64] ;  /* 0x000000105e6cc981 */ /* 0x000122000c1e1100 */
[C---:B-1----:R-:W-:Y:S02]  /*2530*/  IADD3 R92, P6, R129.reuse, R78, RZ ;  /* 0x0000004e815c7210 */ /* 0x042fe40007fde0ff */
[----:B------:R-:W-:Y:S02]  /*2540*/  PRMT R110, RZ, 0x7610, R110 ;  /* 0x00007610ff6e7816 */ /* 0x000fe4000000006e */
[----:B------:R-:W-:-:S02]  /*2550*/  LEA.HI.X.SX32 R93, R129, R80, 0x1, P6 ;  /* 0x00000050815d7211 */ /* 0x000fc400030f0eff */
[----:B------:R-:W-:Y:S02]  /*2560*/  ISETP.GE.AND P4, PT, R112, UR11, PT ;  /* 0x0000000b70007c0c */ /* 0x000fe4000bf86270 */
[----:B------:R-:W-:Y:S01]  /*2570*/  LOP3.LUT R114, R2, 0x26, RZ, 0xfc, !PT ;  /* 0x0000002602727812 */ /* 0x000fe200078efcff */
[----:B------:R1:W4:Y:S01]  /*2580*/  @!P5 LDG.E.U8 R110, desc[UR16][R90.64] ;  /* 0x000000105a6ed981 */ /* 0x000322000c1e1100 */
[C---:B0-----:R-:W-:Y:S02]  /*2590*/  IADD3 R94, P6, R107.reuse, R78, RZ ;  /* 0x0000004e6b5e7210 */ /* 0x041fe40007fde0ff */
[----:B------:R-:W-:Y:S02]  /*25a0*/  PRMT R112, RZ, 0x7610, R112 ;  /* 0x00007610ff707816 */ /* 0x000fe40000000070 */
[----:B------:R-:W-:Y:S02]  /*25b0*/  LEA.HI.X.SX32 R95, R107, R80, 0x1, P6 ;  /* 0x000000506b5f7211 */ /* 0x000fe400030f0eff */
[----:B------:R-:W-:-:S02]  /*25c0*/  ISETP.GE.AND P5, PT, R114, UR11, PT ;  /* 0x0000000b72007c0c */ /* 0x000fc4000bfa6270 */
[----:B------:R0:W4:Y:S01]  /*25d0*/  @!P3 LDG.E.U8 R112, desc[UR16][R92.64] ;  /* 0x000000105c70b981 */ /* 0x000122000c1e1100 */
[C---:B-1----:R-:W-:Y:S02]  /*25e0*/  IADD3 R90, P6, R127.reuse, R78, RZ ;  /* 0x0000004e7f5a7210 */ /* 0x042fe40007fde0ff */
[----:B------:R-:W-:Y:S02]  /*25f0*/  PRMT R114, RZ, 0x7610, R114 ;  /* 0x00007610ff727816 */ /* 0x000fe40000000072 */
[----:B------:R-:W-:Y:S02]  /*2600*/  LEA.HI.X.SX32 R91, R127, R80, 0x1, P6 ;  /* 0x000000507f5b7211 */ /* 0x000fe400030f0eff */
[----:B------:R-:W-:Y:S02]  /*2610*/  LOP3.LUT R116, R2, 0x28, RZ, 0xfc, !PT ;  /* 0x0000002802747812 */ /* 0x000fe400078efcff */
[----:B------:R-:W-:Y:S01]  /*2620*/  PRMT R151, RZ, 0x7610, R151 ;  /* 0x00007610ff977816 */ /* 0x000fe20000000097 */
[----:B------:R1:W4:Y:S01]  /*2630*/  @!P2 LDG.E.U8 R114, desc[UR16][R94.64] ;  /* 0x000000105e72a981 */ /* 0x000322000c1e1100 */
[----:B0-----:R-:W-:-:S02]  /*2640*/  IADD3 R92, P6, R125, R78, RZ ;  /* 0x0000004e7d5c7210 */ /* 0x001fc40007fde0ff */
[----:B------:R-:W-:Y:S02]  /*2650*/  ISETP.GE.AND P3, PT, R116, UR11, PT ;  /* 0x0000000b74007c0c */ /* 0x000fe4000bf66270 */
[----:B------:R-:W-:Y:S01]  /*2660*/  LEA.HI.X.SX32 R93, R125, R80, 0x1, P6 ;  /* 0x000000507d5d7211 */ /* 0x000fe200030f0eff */
[----:B------:R0:W4:Y:S01]  /*2670*/  @!P0 LDG.E.U8 R151, desc[UR16][R90.64] ;  /* 0x000000105a978981 */ /* 0x000122000c1e1100 */
[----:B------:R-:W-:Y:S02]  /*2680*/  LOP3.LUT R116, R2, 0x2a, RZ, 0xfc, !PT ;  /* 0x0000002a02747812 */ /* 0x000fe400078efcff */
[C---:B-1----:R-:W-:Y:S02]  /*2690*/  IADD3 R94, P6, R123.reuse, R78, RZ ;  /* 0x0000004e7b5e7210 */ /* 0x042fe40007fde0ff */
[----:B------:R-:W-:Y:S02]  /*26a0*/  PRMT R153, RZ, 0x7610, R153 ;  /* 0x00007610ff997816 */ /* 0x000fe40000000099 */
[----:B------:R-:W-:-:S02]  /*26b0*/  LEA.HI.X.SX32 R95, R123, R80, 0x1, P6 ;  /* 0x000000507b5f7211 */ /* 0x000fc400030f0eff */
[C---:B0-----:R-:W-:Y:S02]  /*26c0*/  IADD3 R90, P6, R121.reuse, R78, RZ ;  /* 0x0000004e795a7210 */ /* 0x041fe40007fde0ff */
[----:B------:R-:W-:Y:S01]  /*26d0*/  ISETP.GE.AND P2, PT, R116, UR11, PT ;  /* 0x0000000b74007c0c */ /* 0x000fe2000bf46270 */
[----:B------:R0:W4:Y:S01]  /*26e0*/  @!P1 LDG.E.U8 R153, desc[UR16][R92.64] ;  /* 0x000000105c999981 */ /* 0x000122000c1e1100 */
[----:B------:R-:W-:Y:S02]  /*26f0*/  LOP3.LUT R116, R2, 0x2c, RZ, 0xfc, !PT ;  /* 0x0000002c02747812 */ /* 0x000fe400078efcff */
[----:B------:R-:W-:Y:S02]  /*2700*/  PRMT R157, RZ, 0x7610, R157 ;  /* 0x00007610ff9d7816 */ /* 0x000fe4000000009d */
[----:B------:R-:W-:Y:S02]  /*2710*/  LEA.HI.X.SX32 R91, R121, R80, 0x1, P6 ;  /* 0x00000050795b7211 */ /* 0x000fe400030f0eff */
[----:B------:R-:W-:-:S02]  /*2720*/  ISETP.GE.AND P0, PT, R116, UR11, PT ;  /* 0x0000000b74007c0c */ /* 0x000fc4000bf06270 */
[C---:B0-----:R-:W-:Y:S01]  /*2730*/  IADD3 R92, P6, R119.reuse, R78, RZ ;  /* 0x0000004e775c7210 */ /* 0x041fe20007fde0ff */
[----:B------:R0:W4:Y:S01]  /*2740*/  @!P5 LDG.E.U8 R157, desc[UR16][R90.64] ;  /* 0x000000105a9dd981 */ /* 0x000122000c1e1100 */
[----:B------:R-:W-:Y:S02]  /*2750*/  LEA.HI R116, R0, 0x2e, RZ, 0x1a ;  /* 0x0000002e00747811 */ /* 0x000fe400078fd0ff */
[----:B------:R-:W-:Y:S02]  /*2760*/  PRMT R155, RZ, 0x7610, R155 ;  /* 0x00007610ff9b7816 */ /* 0x000fe4000000009b */
[----:B------:R-:W-:Y:S02]  /*2770*/  PRMT R159, RZ, 0x7610, R159 ;  /* 0x00007610ff9f7816 */ /* 0x000fe4000000009f */
[----:B------:R-:W-:Y:S02]  /*2780*/  LEA.HI.X.SX32 R93, R119, R80, 0x1, P6 ;  /* 0x00000050775d7211 */ /* 0x000fe400030f0eff */
[----:B------:R-:W-:Y:S01]  /*2790*/  ISETP.GE.AND P1, PT, R116, UR11, PT ;  /* 0x0000000b74007c0c */ /* 0x000fe2000bf26270 */
[----:B------:R1:W4:Y:S01]  /*27a0*/  @!P4 LDG.E.U8 R155, desc[UR16][R94.64] ;  /* 0x000000105e9bc981 */ /* 0x000322000c1e1100 */
[----:B0-----:R-:W-:-:S02]  /*27b0*/  IADD3 R90, P6, R117, R78, RZ ;  /* 0x0000004e755a7210 */ /* 0x001fc40007fde0ff */
[----:B------:R-:W-:Y:S01]  /*27c0*/  LOP3.LUT R116, R2, 0x30, RZ, 0xfc, !PT ;  /* 0x0000003002747812 */ /* 0x000fe200078efcff */
[----:B------:R0:W4:Y:S01]  /*27d0*/  @!P3 LDG.E.U8 R159, desc[UR16][R92.64] ;  /* 0x000000105c9fb981 */ /* 0x000122000c1e1100 */
[----:B------:R-:W-:Y:S02]  /*27e0*/  PRMT R161, RZ, 0x7610, R161 ;  /* 0x00007610ffa17816 */ /* 0x000fe400000000a1 */
[----:B------:R-:W-:Y:S02]  /*27f0*/  LEA.HI.X.SX32 R91, R117, R80, 0x1, P6 ;  /* 0x00000050755b7211 */ /* 0x000fe400030f0eff */
[----:B------:R-:W-:Y:S02]  /*2800*/  ISETP.GE.AND P4, PT, R116, UR11, PT ;  /* 0x0000000b74007c0c */ /* 0x000fe4000bf86270 */
[-C--:B-1----:R-:W-:Y:S01]  /*2810*/  IADD3 R94, P3, R115, R78.reuse, RZ ;  /* 0x0000004e735e7210 */ /* 0x082fe20007f7e0ff */
[----:B------:R1:W4:Y:S01]  /*2820*/  @!P2 LDG.E.U8 R161, desc[UR16][R90.64] ;  /* 0x000000105aa1a981 */ /* 0x000322000c1e1100 */
[----:B0-----:R-:W-:-:S02]  /*2830*/  IADD3 R92, P6, R105, R78, RZ ;  /* 0x0000004e695c7210 */ /* 0x001fc40007fde0ff */
[----:B------:R-:W-:Y:S02]  /*2840*/  LOP3.LUT R116, R2, 0x32, RZ, 0xfc, !PT ;  /* 0x0000003202747812 */ /* 0x000fe400078efcff */
[----:B------:R-:W-:Y:S02]  /*2850*/  PRMT R163, RZ, 0x7610, R163 ;  /* 0x00007610ffa37816 */ /* 0x000fe400000000a3 */
[-C--:B------:R-:W-:Y:S02]  /*2860*/  LEA.HI.X.SX32 R95, R115, R80.reuse, 0x1, P3 ;  /* 0x00000050735f7211 */ /* 0x080fe400018f0eff */
[----:B------:R-:W-:Y:S02]  /*2870*/  PRMT R165, RZ, 0x7610, R165 ;  /* 0x00007610ffa57816 */ /* 0x000fe400000000a5 */
[----:B------:R-:W-:Y:S01]  /*2880*/  LEA.HI.X.SX32 R93, R105, R80, 0x1, P6 ;  /* 0x00000050695d7211 */ /* 0x000fe200030f0eff */
[----:B------:R0:W4:Y:S01]  /*2890*/  @!P0 LDG.E.U8 R163, desc[UR16][R94.64] ;  /* 0x000000105ea38981 */ /* 0x000122000c1e1100 */
[----:B-1----:R-:W-:-:S02]  /*28a0*/  IADD3 R90, P2, R113, R78, RZ ;  /* 0x0000004e715a7210 */ /* 0x002fc40007f5e0ff */
[----:B------:R-:W-:Y:S01]  /*28b0*/  ISETP.GE.AND P5, PT, R116, UR11, PT ;  /* 0x0000000b74007c0c */ /* 0x000fe2000bfa6270 */
[----:B------:R-:W4:Y:S01]  /*28c0*/  @!P1 LDG.E.U8 R165, desc[UR16][R92.64] ;  /* 0x000000105ca59981 */ /* 0x000f22000c1e1100 */
[----:B------:R-:W-:Y:S02]  /*28d0*/  PRMT R116, RZ, 0x7610, R116 ;  /* 0x00007610ff747816 */ /* 0x000fe40000000074 */
[----:B------:R-:W-:Y:S02]  /*28e0*/  LEA.HI.X.SX32 R91, R113, R80, 0x1, P2 ;  /* 0x00000050715b7211 */ /* 0x000fe400010f0eff */
[----:B------:R-:W-:Y:S02]  /*28f0*/  ISETP.GE.AND P1, PT, R84, UR11, PT ;  /* 0x0000000b54007c0c */ /* 0x000fe4000bf26270 */
[C---:B0-----:R-:W-:Y:S01]  /*2900*/  IADD3 R94, P0, R111.reuse, R78, RZ ;  /* 0x0000004e6f5e7210 */ /* 0x041fe20007f1e0ff */
[----:B------:R0:W4:Y:S03]  /*2910*/  @!P4 LDG.E.U8 R116, desc[UR16][R90.64] ;  /* 0x000000105a74c981 */ /* 0x000126000c1e1100 */
[----:B------:R-:W-:-:S02]  /*2920*/  LEA.HI.X.SX32 R95, R111, R80, 0x1, P0 ;  /* 0x000000506f5f7211 */ /* 0x000fc400000f0eff */
[----:B------:R-:W-:Y:S02]  /*2930*/  PRMT R120, RZ, 0x7610, R120 ;  /* 0x00007610ff787816 */ /* 0x000fe40000000078 */
[----:B0-----:R-:W-:-:S04]  /*2940*/  IADD3 R90, P0, R43, R78, RZ ;  /* 0x0000004e2b5a7210 */ /* 0x001fc80007f1e0ff */
[----:B------:R-:W-:Y:S02]  /*2950*/  LEA.HI.X.SX32 R91, R43, R80, 0x1, P0 ;  /* 0x000000502b5b7211 */ /* 0x000fe400000f0eff */
[----:B------:R-:W-:Y:S02]  /*2960*/  PRMT R118, RZ, 0x7610, R118 ;  /* 0x00007610ff767816 */ /* 0x000fe40000000076 */
[----:B------:R-:W-:Y:S01]  /*2970*/  IADD3 R92, P0, R44, R78, RZ ;  /* 0x0000004e2c5c7210 */ /* 0x000fe20007f1e0ff */
[----:B------:R-:W4:Y:S01]  /*2980*/  @!P1 LDG.E.U8 R120, desc[UR16][R90.64] ;  /* 0x000000105a789981 */ /* 0x000f22000c1e1100 */
[----:B------:R-:W-:Y:S02]  /*2990*/  ISETP.GE.AND P1, PT, R88, UR11, PT ;  /* 0x0000000b58007c0c */ /* 0x000fe4000bf26270 */
[----:B------:R-:W-:Y:S01]  /*29a0*/  LEA.HI.X.SX32 R93, R44, R80, 0x1, P0 ;  /* 0x000000502c5d7211 */ /* 0x000fe200000f0eff */
[----:B------:R0:W4:Y:S01]  /*29b0*/  @!P5 LDG.E.U8 R118, desc[UR16][R94.64] ;  /* 0x000000105e76d981 */ /* 0x000122000c1e1100 */
[----:B------:R-:W-:-:S02]  /*29c0*/  PRMT R124, RZ, 0x7610, R124 ;  /* 0x00007610ff7c7816 */ /* 0x000fc4000000007c */
[----:B0-----:R-:W-:-:S04]  /*29d0*/  IADD3 R94, P0, R45, R78, RZ ;  /* 0x0000004e2d5e7210 */ /* 0x001fc80007f1e0ff */
[----:B------:R-:W-:-:S05]  /*29e0*/  LEA.HI.X.SX32 R95, R45, R80, 0x1, P0 ;  /* 0x000000502d5f7211 */ /* 0x000fca00000f0eff */
[----:B------:R0:W4:Y:S01]  /*29f0*/  @!P1 LDG.E.U8 R124, desc[UR16][R94.64] ;  /* 0x000000105e7c9981 */ /* 0x000122000c1e1100 */
[----:B------:R-:W-:Y:S02]  /*2a00*/  ISETP.GE.AND P1, PT, R96, UR11, PT ;  /* 0x0000000b60007c0c */ /* 0x000fe4000bf26270 */
[----:B------:R-:W-:Y:S02]  /*2a10*/  ISETP.GE.AND P2, PT, R86, UR11, PT ;  /* 0x0000000b56007c0c */ /* 0x000fe4000bf46270 */
[C---:B------:R-:W-:Y:S02]  /*2a20*/  IADD3 R90, P0, R46.reuse, R78, RZ ;  /* 0x0000004e2e5a7210 */ /* 0x040fe40007f1e0ff */
[----:B------:R-:W-:Y:S02]  /*2a30*/  PRMT R126, RZ, 0x7610, R126 ;  /* 0x00007610ff7e7816 */ /* 0x000fe4000000007e */
[----:B------:R-:W-:Y:S02]  /*2a40*/  LEA.HI.X.SX32 R91, R46, R80, 0x1, P0 ;  /* 0x000000502e5b7211 */ /* 0x000fe400000f0eff */
[----:B------:R-:W-:-:S03]  /*2a50*/  PRMT R122, RZ, 0x7610, R122 ;  /* 0x00007610ff7a7816 */ /* 0x000fc6000000007a */
[----:B------:R-:W4:Y:S01]  /*2a60*/  @!P1 LDG.E.U8 R126, desc[UR16][R90.64] ;  /* 0x000000105a7e9981 */ /* 0x000f22000c1e1100 */
[----:B------:R-:W-:-:S03]  /*2a70*/  ISETP.GE.AND P1, PT, R97, UR11, PT ;  /* 0x0000000b61007c0c */ /* 0x000fc6000bf26270 */
[----:B------:R1:W4:Y:S01]  /*2a80*/  @!P2 LDG.E.U8 R122, desc[UR16][R92.64] ;  /* 0x000000105c7aa981 */ /* 0x000322000c1e1100 */
[----:B------:R-:W-:Y:S02]  /*2a90*/  PRMT R128, RZ, 0x7610, R128 ;  /* 0x00007610ff807816 */ /* 0x000fe40000000080 */
[----:B0-----:R-:W-:Y:S02]  /*2aa0*/  LOP3.LUT R94, R0, 0x3f, RZ, 0xc0, !PT ;  /* 0x0000003f005e7812 */ /* 0x001fe400078ec0ff */
[C---:B-1----:R-:W-:Y:S02]  /*2ab0*/  IADD3 R92, P0, R47.reuse, R78, RZ ;  /* 0x0000004e2f5c7210 */ /* 0x042fe40007f1e0ff */
[----:B------:R-:W-:Y:S02]  /*2ac0*/  ISETP.GE.AND P2, PT, R98, UR11, PT ;  /* 0x0000000b62007c0c */ /* 0x000fe4000bf46270 */
[----:B------:R-:W-:Y:S02]  /*2ad0*/  LEA.HI.X.SX32 R93, R47, R80, 0x1, P0 ;  /* 0x000000502f5d7211 */ /* 0x000fe400000f0eff */
[----:B------:R-:W-:-:S03]  /*2ae0*/  ISETP.GE.AND P0, PT, R94, UR11, PT ;  /* 0x0000000b5e007c0c */ /* 0x000fc6000bf06270 */
[----:B------:R0:W4:Y:S01]  /*2af0*/  @!P1 LDG.E.U8 R128, desc[UR16][R92.64] ;  /* 0x000000105c809981 */ /* 0x000122000c1e1100 */
[C---:B------:R-:W-:Y:S02]  /*2b00*/  IADD3 R94, P1, R49.reuse, R78, RZ ;  /* 0x0000004e315e7210 */ /* 0x040fe40007f3e0ff */
[----:B------:R-:W-:Y:S02]  /*2b10*/  PRMT R130, RZ, 0x7610, R130 ;  /* 0x00007610ff827816 */ /* 0x000fe40000000082 */
[----:B------:R-:W-:-:S05]  /*2b20*/  LEA.HI.X.SX32 R95, R49, R80, 0x1, P1 ;  /* 0x00000050315f7211 */ /* 0x000fca00008f0eff */
[----:B------:R-:W4:Y:S01]  /*2b30*/  @!P2 LDG.E.U8 R130, desc[UR16][R94.64] ;  /* 0x000000105e82a981 */ /* 0x000f22000c1e1100 */
[----:B------:R-:W-:Y:S01]  /*2b40*/  BAR.SYNC.DEFER_BLOCKING 0x0 ;  /* 0x0000000000007b1d */ /* 0x000fe20000010000 */
[----:B------:R-:W-:Y:S02]  /*2b50*/  IADD3 R90, P1, R101, R53, RZ ;  /* 0x00000035655a7210 */ /* 0x000fe40007f3e0ff */
[----:B------:R-:W-:-:S03]  /*2b60*/  PRMT R132, RZ, 0x7610, R132 ;  /* 0x00007610ff847816 */ /* 0x000fc60000000084 */
[----:B------:R-:W-:Y:S01]  /*2b70*/  IMAD.X R91, R40, 0x1, R61, P1 ;  /* 0x00000001285b7824 */ /* 0x000fe200008e063d */
[----:B0-----:R-:W-:-:S05]  /*2b80*/  IADD3 R92, P1, R101, R54, RZ ;  /* 0x00000036655c7210 */ /* 0x001fca0007f3e0ff */
[----:B------:R-:W-:Y:S01]  /*2b90*/  IMAD.X R93, R40, 0x1, R63, P1 ;  /* 0x00000001285d7824 */ /* 0x000fe200008e063f */
[----:B------:R-:W-:Y:S01]  /*2ba0*/  PRMT R136, RZ, 0x7610, R136 ;  /* 0x00007610ff887816 */ /* 0x000fe20000000088 */
[----:B------:R0:W4:Y:S02]  /*2bb0*/  @!P0 LDG.E.U8 R132, desc[UR16][R90.64] ;  /* 0x000000105a848981 */ /* 0x000124000c1e1100 */
[----:B0-----:R-:W-:-:S05]  /*2bc0*/  IADD3 R90, P1, R101, R55, RZ ;  /* 0x00000037655a7210 */ /* 0x001fca0007f3e0ff */
[C---:B------:R-:W-:Y:S01]  /*2bd0*/  IMAD.X R91, R40.reuse, 0x1, R65, P1 ;  /* 0x00000001285b7824 */ /* 0x040fe200008e0641 */
[----:B------:R-:W-:Y:S02]  /*2be0*/  IADD3 R94, P1, R101, R56, RZ ;  /* 0x00000038655e7210 */ /* 0x000fe40007f3e0ff */
[----:B------:R-:W-:Y:S02]  /*2bf0*/  PRMT R134, RZ, 0x7610, R134 ;  /* 0x00007610ff867816 */ /* 0x000fe40000000086 */
[----:B------:R0:W4:Y:S01]  /*2c00*/  @!P0 LDG.E.U8 R136, desc[UR16][R90.64] ;  /* 0x000000105a888981 */ /* 0x000122000c1e1100 */
[----:B------:R-:W-:Y:S01]  /*2c10*/  IMAD.X R95, R40, 0x1, R67, P1 ;  /* 0x00000001285f7824 */ /* 0x000fe200008e0643 */
[----:B------:R-:W-:Y:S02]  /*2c20*/  PRMT R138, RZ, 0x7610, R138 ;  /* 0x00007610ff8a7816 */ /* 0x000fe4000000008a */
[----:B------:R1:W4:Y:S01]  /*2c30*/  @!P0 LDG.E.U8 R134, desc[UR16][R92.64] ;  /* 0x000000105c868981 */ /* 0x000322000c1e1100 */
[----:B------:R-:W-:-:S03]  /*2c40*/  PRMT R140, RZ, 0x7610, R140 ;  /* 0x00007610ff8c7816 */ /* 0x000fc6000000008c */
[----:B------:R2:W4:Y:S01]  /*2c50*/  @!P0 LDG.E.U8 R138, desc[UR16][R94.64] ;  /* 0x000000105e8a8981 */ /* 0x000522000c1e1100 */
[----:B0-----:R-:W-:-:S05]  /*2c60*/  IADD3 R90, P1, R101, R57, RZ ;  /* 0x00000039655a7210 */ /* 0x001fca0007f3e0ff */
[C---:B------:R-:W-:Y:S01]  /*2c70*/  IMAD.X R91, R40.reuse, 0x1, R69, P1 ;  /* 0x00000001285b7824 */ /* 0x040fe200008e0645 */
[C---:B-1----:R-:W-:Y:S02]  /*2c80*/  IADD3 R92, P1, R101.reuse, R58, RZ ;  /* 0x0000003a655c7210 */ /* 0x042fe40007f3e0ff */
[----:B------:R-:W-:Y:S02]  /*2c90*/  PRMT R142, RZ, 0x7610, R142 ;  /* 0x00007610ff8e7816 */ /* 0x000fe4000000008e */
[----:B------:R0:W4:Y:S01]  /*2ca0*/  @!P0 LDG.E.U8 R140, desc[UR16][R90.64] ;  /* 0x000000105a8c8981 */ /* 0x000122000c1e1100 */
[C---:B------:R-:W-:Y:S01]  /*2cb0*/  IMAD.X R93, R40.reuse, 0x1, R71, P1 ;  /* 0x00000001285d7824 */ /* 0x040fe200008e0647 */
[C---:B--2---:R-:W-:Y:S02]  /*2cc0*/  IADD3 R94, P1, R101.reuse, R60, RZ ;  /* 0x0000003c655e7210 */ /* 0x044fe40007f3e0ff */
[----:B------:R-:W-:Y:S02]  /*2cd0*/  PRMT R144, RZ, 0x7610, R144 ;  /* 0x00007610ff907816 */ /* 0x000fe40000000090 */
[----:B------:R1:W2:Y:S01]  /*2ce0*/  @!P0 LDG.E.U8 R142, desc[UR16][R92.64] ;  /* 0x000000105c8e8981 */ /* 0x0002a2000c1e1100 */
[----:B------:R-:W-:Y:S01]  /*2cf0*/  IMAD.X R95, R40, 0x1, R73, P1 ;  /* 0x00000001285f7824 */ /* 0x000fe200008e0649 */
[----:B0-----:R-:W-:-:S02]  /*2d00*/  IADD3 R90, P1, R101, R62, RZ ;  /* 0x0000003e655a7210 */ /* 0x001fc40007f3e0ff */
[----:B---3--:R0:W-:Y:S03]  /*2d10*/  STS.U8 [R42+UR10+0x2], R146 ;  /* 0x000002922a007988 */ /* 0x0081e6000800000a */
[----:B------:R-:W-:Y:S01]  /*2d20*/  IMAD.X R91, R40, 0x1, R75, P1 ;  /* 0x00000001285b7824 */ /* 0x000fe200008e064b */
[----:B-1----:R-:W-:Y:S01]  /*2d30*/  IADD3 R92, P1, R101, R64, RZ ;  /* 0x00000040655c7210 */ /* 0x002fe20007f3e0ff */
[----:B------:R1:W3:Y:S01]  /*2d40*/  @!P0 LDG.E.U8 R144, desc[UR16][R94.64] ;  /* 0x000000105e908981 */ /* 0x0002e2000c1e1100 */
[----:B0-----:R-:W-:-:S03]  /*2d50*/  PRMT R146, RZ, 0x7610, R146 ;  /* 0x00007610ff927816 */ /* 0x001fc60000000092 */
[----:B------:R-:W-:Y:S01]  /*2d60*/  IMAD.X R93, R40, 0x1, R77, P1 ;  /* 0x00000001285d7824 */ /* 0x000fe200008e064d */
[----:B------:R0:W-:Y:S01]  /*2d70*/  STS.U8 [R42+UR10], R148 ;  /* 0x000000942a007988 */ /* 0x0001e2000800000a */
[----:B-1----:R-:W-:-:S03]  /*2d80*/  IADD3 R94, P1, R101, R66, RZ ;  /* 0x00000042655e7210 */ /* 0x002fc60007f3e0ff */
[----:B------:R1:W2:Y:S02]  /*2d90*/  @!P0 LDG.E.U8 R146, desc[UR16][R90.64] ;  /* 0x000000105a928981 */ /* 0x0002a4000c1e1100 */
[----:B------:R-:W-:Y:S01]  /*2da0*/  IMAD.X R95, R40, 0x1, R79, P1 ;  /* 0x00000001285f7824 */ /* 0x000fe200008e064f */
[----:B0-----:R-:W-:Y:S01]  /*2db0*/  PRMT R148, RZ, 0x7610, R148 ;  /* 0x00007610ff947816 */ /* 0x001fe20000000094 */
[----:B-----5:R0:W-:Y:S01]  /*2dc0*/  STS.U8 [R42+UR10+0x6], R150 ;  /* 0x000006962a007988 */ /* 0x0201e2000800000a */
[----:B-1----:R-:W-:-:S04]  /*2dd0*/  IADD3 R90, P1, R101, R68, RZ ;  /* 0x00000044655a7210 */ /* 0x002fc80007f3e0ff */
[----:B------:R1:W5:Y:S01]  /*2de0*/  @!P0 LDG.E.U8 R148, desc[UR16][R92.64] ;  /* 0x000000105c948981 */ /* 0x000362000c1e1100 */
[----:B------:R-:W-:Y:S01]  /*2df0*/  IMAD.X R91, R40, 0x1, R81, P1 ;  /* 0x00000001285b7824 */ /* 0x000fe200008e0651 */
[----:B0-----:R-:W-:Y:S02]  /*2e00*/  PRMT R150, RZ, 0x7610, R150 ;  /* 0x00007610ff967816 */ /* 0x001fe40000000096 */
[----:B------:R0:W-:Y:S01]  /*2e10*/  STS.U8 [R42+UR10+0x4], R152 ;  /* 0x000004982a007988 */ /* 0x0001e2000800000a */
[----:B-1----:R-:W-:-:S03]  /*2e20*/  IADD3 R92, P1, R101, R70, RZ ;  /* 0x00000046655c7210 */ /* 0x002fc60007f3e0ff */
[----:B------:R1:W2:Y:S02]  /*2e30*/  @!P0 LDG.E.U8 R150, desc[UR16][R94.64] ;  /* 0x000000105e968981 */ /* 0x0002a4000c1e1100 */
[----:B------:R-:W-:Y:S01]  /*2e40*/  IMAD.X R93, R40, 0x1, R83, P1 ;  /* 0x00000001285d7824 */ /* 0x000fe200008e0653 */
[----:B0-----:R-:W-:Y:S01]  /*2e50*/  PRMT R152, RZ, 0x7610, R152 ;  /* 0x00007610ff987816 */ /* 0x001fe20000000098 */
[----:B----4-:R0:W-:Y:S01]  /*2e60*/  STS.U8 [R42+UR10+0xa], R156 ;  /* 0x00000a9c2a007988 */ /* 0x0101e2000800000a */
[----:B-1----:R-:W-:-:S04]  /*2e70*/  IADD3 R94, P1, R101, R72, RZ ;  /* 0x00000048655e7210 */ /* 0x002fc80007f3e0ff */
[----:B------:R1:W4:Y:S01]  /*2e80*/  @!P0 LDG.E.U8 R152, desc[UR16][R90.64] ;  /* 0x000000105a988981 */ /* 0x000322000c1e1100 */
[----:B------:R-:W-:Y:S01]  /*2e90*/  IMAD.X R95, R40, 0x1, R85, P1 ;  /* 0x00000001285f7824 */ /* 0x000fe200008e0655 */
[----:B0-----:R-:W-:Y:S02]  /*2ea0*/  PRMT R156, RZ, 0x7610, R156 ;  /* 0x00007610ff9c7816 */ /* 0x001fe4000000009c */
[----:B------:R0:W-:Y:S01]  /*2eb0*/  STS.U8 [R42+UR10+0x8], R160 ;  /* 0x000008a02a007988 */ /* 0x0001e2000800000a */
[----:B-1----:R-:W-:-:S03]  /*2ec0*/  IADD3 R90, P1, R101, R74, RZ ;  /* 0x0000004a655a7210 */ /* 0x002fc60007f3e0ff */
[----:B------:R1:W5:Y:S02]  /*2ed0*/  @!P0 LDG.E.U8 R156, desc[UR16][R92.64] ;  /* 0x000000105c9c8981 */ /* 0x000364000c1e1100 */
[----:B------:R-:W-:Y:S01]  /*2ee0*/  IMAD.X R91, R40, 0x1, R87, P1 ;  /* 0x00000001285b7824 */ /* 0x000fe200008e0657 */
[----:B0-----:R-:W-:Y:S01]  /*2ef0*/  PRMT R160, RZ, 0x7610, R160 ;  /* 0x00007610ffa07816 */ /* 0x001fe200000000a0 */
[----:B------:R0:W-:Y:S01]  /*2f00*/  STS.U8 [R42+UR10+0xe], R162 ;  /* 0x00000ea22a007988 */ /* 0x0001e2000800000a */
[----:B-1----:R-:W-:-:S04]  /*2f10*/  IADD3 R92, P1, R101, R76, RZ ;  /* 0x0000004c655c7210 */ /* 0x002fc80007f3e0ff */
[----:B------:R1:W5:Y:S01]  /*2f20*/  @!P0 LDG.E.U8 R160, desc[UR16][R94.64] ;  /* 0x000000105ea08981 */ /* 0x000362000c1e1100 */
[----:B0-----:R-:W-:Y:S01]  /*2f30*/  PRMT R162, RZ, 0x7610, R162 ;  /* 0x00007610ffa27816 */ /* 0x001fe200000000a2 */
[----:B------:R-:W-:Y:S02]  /*2f40*/  IMAD.X R93, R40, 0x1, R89, P1 ;  /* 0x00000001285d7824 */ /* 0x000fe400008e0659 */
[----:B------:R0:W-:Y:S01]  /*2f50*/  STS.U8 [R42+UR10+0xc], R164 ;  /* 0x00000ca42a007988 */ /* 0x0001e2000800000a */
[----:B-1----:R-:W-:-:S03]  /*2f60*/  IADD3 R94, P1, R101, R41, RZ ;  /* 0x00000029655e7210 */ /* 0x002fc60007f3e0ff */
[----:B------:R1:W2:Y:S01]  /*2f70*/  @!P0 LDG.E.U8 R162, desc[UR16][R90.64] ;  /* 0x000000105aa28981 */ /* 0x0002a2000c1e1100 */
[----:B0-----:R-:W-:Y:S01]  /*2f80*/  PRMT R164, RZ, 0x7610, R164 ;  /* 0x00007610ffa47816 */ /* 0x001fe200000000a4 */
[----:B------:R-:W-:Y:S01]  /*2f90*/  IMAD.X R95, R40, 0x1, R59, P1 ;  /* 0x00000001285f7824 */ /* 0x000fe200008e063b */
[----:B-1----:R-:W-:-:S04]  /*2fa0*/  PRMT R90, RZ, 0x7610, R90 ;  /* 0x00007610ff5a7816 */ /* 0x002fc8000000005a */
[----:B------:R-:W5:Y:S04]  /*2fb0*/  @!P0 LDG.E.U8 R164, desc[UR16][R92.64] ;  /* 0x000000105ca48981 */ /* 0x000f68000c1e1100 */
[----:B------:R-:W2:Y:S04]  /*2fc0*/  @!P0 LDG.E.U8 R90, desc[UR16][R94.64] ;  /* 0x000000105e5a8981 */ /* 0x000ea8000c1e1100 */
[----:B------:R0:W-:Y:S04]  /*2fd0*/  STS.U8 [R23+UR10], R158 ;  /* 0x0000009e17007988 */ /* 0x0001e8000800000a */
[----:B------:R0:W-:Y:S04]  /*2fe0*/  STS.U8 [R23+UR10+0x2], R154 ;  /* 0x0000029a17007988 */ /* 0x0001e8000800000a */
[----:B------:R0:W-:Y:S04]  /*2ff0*/  STS.U8 [R23+UR10+0x4], R104 ;  /* 0x0000046817007988 */ /* 0x0001e8000800000a */
[----:B------:R0:W-:Y:S04]  /*3000*/  STS.U8 [R23+UR10+0x6], R106 ;  /* 0x0000066a17007988 */ /* 0x0001e8000800000a */
[----:B------:R0:W-:Y:S04]  /*3010*/  STS.U8 [R23+UR10+0x8], R108 ;  /* 0x0000086c17007988 */ /* 0x0001e8000800000a */
[----:B------:R0:W-:Y:S04]  /*3020*/  STS.U8 [R23+UR10+0xa], R110 ;  /* 0x00000a6e17007988 */ /* 0x0001e8000800000a */
[----:B------:R0:W-:Y:S04]  /*3030*/  STS.U8 [R23+UR10+0xc], R112 ;  /* 0x00000c7017007988 */ /* 0x0001e8000800000a */
[----:B------:R0:W-:Y:S04]  /*3040*/  STS.U8 [R23+UR10+0xe], R114 ;  /* 0x00000e7217007988 */ /* 0x0001e8000800000a */
        /* <DEDUP_REMOVED lines=16> */
[----:B------:R0:W-:Y:S04]  /*3150*/  STS.U8 [R99+UR10+0x1600], R136 ;  /* 0x0016008863007988 */ /* 0x0001e8000800000a */
[----:B---3--:R0:W-:Y:S04]  /*3160*/  STS.U8 [R99+UR10+0x1400], R144 ;  /* 0x0014009063007988 */ /* 0x0081e8000800000a */
[----:B----4-:R0:W-:Y:S04]  /*3170*/  STS.U8 [R99+UR10+0x1200], R152 ;  /* 0x0012009863007988 */ /* 0x0101e8000800000a */
[----:B-----5:R0:W-:Y:S04]  /*3180*/  STS.U8 [R99+UR10+0x1000], R164 ;  /* 0x001000a463007988 */ /* 0x0201e8000800000a */
[----:B--2---:R0:W-:Y:S04]  /*3190*/  STS.U8 [R100+UR10+0x1080], R162 ;  /* 0x001080a264007988 */ /* 0x0041e8000800000a */
        /* <DEDUP_REMOVED lines=10> */
[----:B------:R0:W-:Y:S01]  /*3240*/  STS.U8 [R103+UR10+0x1780], R90 ;  /* 0x0017805a67007988 */ /* 0x0001e2000800000a */
[----:B------:R1:W-:Y:S06]  /*3250*/  MEMBAR.ALL.CTA ;  /* 0x0000000000007992 */ /* 0x0003ec0000008000 */
[----:B-1----:R-:W1:Y:S02]  /*3260*/  FENCE.VIEW.ASYNC.S ;  /* 0x00000000000073c6 */ /* 0x002e640000000000 */
[----:B-1----:R-:W-:Y:S06]  /*3270*/  BAR.SYNC.DEFER_BLOCKING 0x0 ;  /* 0x0000000000007b1d */ /* 0x002fec0000010000 */
[----:B------:R-:W-:Y:S01]  /*3280*/  UMOV UR20, UR4 ;  /* 0x0000000400147c82 */ /* 0x000fe20008000000 */
[----:B------:R-:W-:Y:S01]  /*3290*/  UMOV UR21, 0x80000020 ;  /* 0x8000002000157882 */ /* 0x000fe20000000000 */
[----:B------:R-:W-:Y:S01]  /*32a0*/  UMOV UR22, UR6 ;  /* 0x0000000600167c82 */ /* 0x000fe20008000000 */
[----:B------:R-:W-:Y:S01]  /*32b0*/  UMOV UR23, 0x80000020 ;  /* 0x8000002000177882 */ /* 0x000fe20000000000 */
[----:B------:R-:W-:-:S06]  /*32c0*/  WARPGROUP.ARRIVE ;  /* 0x00000000000079c5 */ /* 0x000fcc0000000000 */
[----:B------:R-:W-:Y:S01]  /*32d0*/  QGMMA.64x32x32.F32.E5M2.E5M2 R24, gdesc[UR20], R24 ;  /* 0x00600000141879f3 */ /* 0x000fe20008703818 */
[----:B------:R-:W-:Y:S01]  /*32e0*/  IADD3 R55, P4, R55, UR18, RZ ;  /* 0x0000001237377c10 */ /* 0x000fe2000ff9e0ff */
[----:B------:R-:W-:-:S03]  /*32f0*/  VIADD R82, R82, 0xffffffff ;  /* 0xffffffff52527836 */ /* 0x000fc60000000000 */
[----:B------:R-:W-:Y:S02]  /*3300*/  IADD3.X R65, R65, UR19, RZ, P4, !PT ;  /* 0x0000001341417c10 */ /* 0x000fe4000a7fe4ff */
[----:B------:R-:W-:Y:S02]  /*3310*/  IADD3 R66, P4, R66, UR18, RZ ;  /* 0x0000001242427c10 */ /* 0x000fe4000ff9e0ff */
[----:B------:R-:W-:Y:S02]  /*3320*/  IADD3 R41, P1, R41, UR18, RZ ;  /* 0x0000001229297c10 */ /* 0x000fe4000ff3e0ff */
[----:B------:R-:W-:Y:S02]  /*3330*/  IADD3 R53, P2, R53, UR18, RZ ;  /* 0x0000001235357c10 */ /* 0x000fe4000ff5e0ff */
[----:B------:R-:W-:Y:S01]  /*3340*/  IADD3.X R79, R79, UR19, RZ, P4, !PT ;  /* 0x000000134f4f7c10 */ /* 0x000fe2000a7fe4ff */
[----:B------:R-:W-:Y:S01]  /*3350*/  QGMMA.64x32x32.F32.E5M2.E5M2 R24, gdesc[UR12], R24, gsb0 ;  /* 0x006000000c1879f3 */ /* 0x000fe20008003818 */
[----:B------:R-:W-:-:S02]  /*3360*/  ISETP.NE.U32.AND P4, PT, R82, RZ, PT ;  /* 0x000000ff5200720c */ /* 0x000fc40003f85070 */
[----:B------:R-:W-:Y:S02]  /*3370*/  IADD3 R54, P3, R54, UR18, RZ ;  /* 0x0000001236367c10 */ /* 0x000fe4000ff7e0ff */
[----:B------:R-:W-:Y:S02]  /*3380*/  IADD3.X R59, R59, UR19, RZ, P1, !PT ;  /* 0x000000133b3b7c10 */ /* 0x000fe40008ffe4ff */
[----:B------:R-:W-:Y:S02]  /*3390*/  IADD3.X R61, R61, UR19, RZ, P2, !PT ;  /* 0x000000133d3d7c10 */ /* 0x000fe400097fe4ff */
[----:B------:R-:W-:Y:S02]  /*33a0*/  IADD3 R56, P5, R56, UR18, RZ ;  /* 0x0000001238387c10 */ /* 0x000fe4000ffbe0ff */
[----:B------:R-:W-:Y:S02]  /*33b0*/  IADD3 R57, P6, R57, UR18, RZ ;  /* 0x0000001239397c10 */ /* 0x000fe4000ffde0ff */
[----:B------:R-:W-:-:S02]  /*33c0*/  IADD3 R58, P0, R58, UR18, RZ ;  /* 0x000000123a3a7c10 */ /* 0x000fc4000ff1e0ff */
[----:B------:R-:W-:Y:S02]  /*33d0*/  IADD3 R60, P1, R60, UR18, RZ ;  /* 0x000000123c3c7c10 */ /* 0x000fe4000ff3e0ff */
[----:B------:R-:W-:Y:S02]  /*33e0*/  IADD3 R62, P2, R62, UR18, RZ ;  /* 0x000000123e3e7c10 */ /* 0x000fe4000ff5e0ff */
[----:B------:R-:W-:Y:S02]  /*33f0*/  IADD3.X R63, R63, UR19, RZ, P3, !PT ;  /* 0x000000133f3f7c10 */ /* 0x000fe40009ffe4ff */
[----:B------:R-:W-:Y:S02]  /*3400*/  IADD3 R64, P3, R64, UR18, RZ ;  /* 0x0000001240407c10 */ /* 0x000fe4000ff7e0ff */
[----:B------:R-:W-:Y:S02]  /*3410*/  IADD3.X R67, R67, UR19, RZ, P5, !PT ;  /* 0x0000001343437c10 */ /* 0x000fe4000affe4ff */
[----:B------:R-:W-:-:S02]  /*3420*/  IADD3.X R69, R69, UR19, RZ, P6, !PT ;  /* 0x0000001345457c10 */ /* 0x000fc4000b7fe4ff */
[----:B------:R-:W-:Y:S02]  /*3430*/  IADD3.X R71, R71, UR19, RZ, P0, !PT ;  /* 0x0000001347477c10 */ /* 0x000fe400087fe4ff */
[----:B------:R-:W-:Y:S02]  /*3440*/  IADD3.X R73, R73, UR19, RZ, P1, !PT ;  /* 0x0000001349497c10 */ /* 0x000fe40008ffe4ff */
[----:B------:R-:W-:Y:S02]  /*3450*/  IADD3.X R75, R75, UR19, RZ, P2, !PT ;  /* 0x000000134b4b7c10 */ /* 0x000fe400097fe4ff */
[----:B------:R-:W-:Y:S02]  /*3460*/  IADD3 R68, P5, R68, UR18, RZ ;  /* 0x0000001244447c10 */ /* 0x000fe4000ffbe0ff */
[----:B------:R-:W-:Y:S02]  /*3470*/  IADD3 R70, P6, R70, UR18, RZ ;  /* 0x0000001246467c10 */ /* 0x000fe4000ffde0ff */
[----:B------:R-:W-:-:S02]  /*3480*/  IADD3 R72, P0, R72, UR18, RZ ;  /* 0x0000001248487c10 */ /* 0x000fc4000ff1e0ff */
[----:B------:R-:W-:Y:S02]  /*3490*/  IADD3 R74, P1, R74, UR18, RZ ;  /* 0x000000124a4a7c10 */ /* 0x000fe4000ff3e0ff */
[----:B------:R-:W-:Y:S02]  /*34a0*/  IADD3 R76, P2, R76, UR18, RZ ;  /* 0x000000124c4c7c10 */ /* 0x000fe4000ff5e0ff */
[----:B------:R-:W-:Y:S01]  /*34b0*/  IADD3.X R77, R77, UR19, RZ, P3, !PT ;  /* 0x000000134d4d7c10 */ /* 0x000fe20009ffe4ff */
[----:B------:R-:W-:Y:S01]  /*34c0*/  UIADD3 UR11, UR11, -0x40, URZ ;  /* 0xffffffc00b0b7890 */ /* 0x000fe2000fffe03f */
[----:B------:R-:W-:Y:S02]  /*34d0*/  IADD3 R78, P3, R50, R78, RZ ;  /* 0x0000004e324e7210 */ /* 0x000fe40007f7e0ff */
[----:B------:R-:W-:Y:S02]  /*34e0*/  IADD3.X R81, R81, UR19, RZ, P5, !PT ;  /* 0x0000001351517c10 */ /* 0x000fe4000affe4ff */
[----:B------:R-:W-:-:S02]  /*34f0*/  IADD3.X R83, R83, UR19, RZ, P6, !PT ;  /* 0x0000001353537c10 */ /* 0x000fc4000b7fe4ff */
[----:B------:R-:W-:Y:S02]  /*3500*/  IADD3.X R85, R85, UR19, RZ, P0, !PT ;  /* 0x0000001355557c10 */ /* 0x000fe400087fe4ff */
[----:B------:R-:W-:Y:S02]  /*3510*/  IADD3.X R87, R87, UR19, RZ, P1, !PT ;  /* 0x0000001357577c10 */ /* 0x000fe40008ffe4ff */
[----:B------:R-:W-:Y:S02]  /*3520*/  IADD3.X R89, R89, UR19, RZ, P2, !PT ;  /* 0x0000001359597c10 */ /* 0x000fe400097fe4ff */
[----:B------:R-:W-:Y:S01]  /*3530*/  LEA.HI.X.SX32 R80, R50, R80, 0x1, P3 ;  /* 0x0000005032507211 */ /* 0x000fe200018f0eff */
[----:B------:R-:W-:Y:S02]  /*3540*/  WARPGROUP.DEPBAR.LE gsb0, 0x0 ;  /* 0x00008000000079c5 */ /* 0x000fe40000010000 */
[----:B0-----:R-:W-:Y:S05]  /*3550*/  @P4 BRA `(.L_x_2) ;  /* 0xffffffe8008c4947 */ /* 0x001fea000383ffff */
.L_x_1:
[----:B------:R-:W-:Y:S01]  /*3560*/  F2FP.SATFINITE.E5M2.F32.PACK_AB_MERGE_C R24, R25, R24, RZ ;  /* 0x000000181918723e */ /* 0x000fe200048060ff */
[C---:B------:R-:W-:Y:S01]  /*3570*/  IMAD.SHL.U32 R2, R0.reuse, 0x100, RZ ;  /* 0x0000010000027824 */ /* 0x040fe200078e00ff */
[----:B------:R-:W-:Y:S01]  /*3580*/  F2FP.SATFINITE.E5M2.F32.PACK_AB_MERGE_C R28, R29, R28, RZ ;  /* 0x0000001c1d1c723e */ /* 0x000fe200048060ff */
[----:B------:R-:W-:Y:S01]  /*3590*/  IMAD.SHL.U32 R25, R0, 0x10, RZ ;  /* 0x0000001000197824 */ /* 0x000fe200078e00ff */
[----:B------:R-:W-:Y:S01]  /*35a0*/  LOP3.LUT R24, R24, 0xffff, RZ, 0xc0, !PT ;  /* 0x0000ffff18187812 */ /* 0x000fe200078ec0ff */
[----:B------:R-:W-:Y:S01]  /*35b0*/  BAR.SYNC.DEFER_BLOCKING 0x0 ;  /* 0x0000000000007b1d */ /* 0x000fe20000010000 */
[----:B------:R-:W-:Y:S02]  /*35c0*/  F2FP.SATFINITE.E5M2.F32.PACK_AB_MERGE_C R32, R33, R32, RZ ;  /* 0x000000202120723e */ /* 0x000fe400048060ff */
[----:B------:R-:W-:Y:S02]  /*35d0*/  LOP3.LUT R21, R28, 0xffff, RZ, 0xc0, !PT ;  /* 0x0000ffff1c157812 */ /* 0x000fe400078ec0ff */
[----:B------:R-:W-:Y:S01]  /*35e0*/  LOP3.LUT R23, R2, 0x800, RZ, 0xc0, !PT ;  /* 0x0000080002177812 */ /* 0x000fe200078ec0ff */
[----:B------:R-:W-:Y:S01]  /*35f0*/  ULDC UR4, c[0x0][0x244] ;  /* 0x0000910000047ab9 */ /* 0x000fe20000000800 */
[----:B------:R-:W-:Y:S01]  /*3600*/  F2FP.SATFINITE.E5M2.F32.PACK_AB_MERGE_C R34, R35, R34, RZ ;  /* 0x000000222322723e */ /* 0x000fe200048060ff */
[----:B------:R-:W-:Y:S01]  /*3610*/  ULDC.64 UR6, c[0x0][0x228] ;  /* 0x00008a0000067ab9 */ /* 0x000fe20000000a00 */
[----:B------:R-:W-:-:S02]  /*3620*/  SHF.R.U32.HI R2, RZ, 0x8, R24 ;  /* 0x00000008ff027819 */ /* 0x000fc40000011618 */
[----:B------:R-:W-:Y:S02]  /*3630*/  LOP3.LUT R35, R32, 0xffff, RZ, 0xc0, !PT ;  /* 0x0000ffff20237812 */ /* 0x000fe400078ec0ff */
[--C-:B------:R-:W-:Y:S02]  /*3640*/  PRMT R24, R24, 0x3340, R21.reuse ;  /* 0x0000334018187816 */ /* 0x100fe40000000015 */
[----:B------:R-:W-:Y:S02]  /*3650*/  F2FP.SATFINITE.E5M2.F32.PACK_AB_MERGE_C R26, R27, R26, RZ ;  /* 0x0000001a1b1a723e */ /* 0x000fe400048060ff */
[----:B------:R-:W-:Y:S02]  /*3660*/  F2FP.SATFINITE.E5M2.F32.PACK_AB_MERGE_C R30, R31, R30, RZ ;  /* 0x0000001e1f1e723e */ /* 0x000fe400048060ff */
[----:B------:R-:W-:Y:S02]  /*3670*/  SHF.R.U32.HI R21, RZ, 0x8, R21 ;  /* 0x00000008ff157819 */ /* 0x000fe40000011615 */
[----:B------:R-:W-:-:S02]  /*3680*/  F2FP.SATFINITE.E5M2.F32.PACK_AB_MERGE_C R36, R37, R36, RZ ;  /* 0x000000242524723e */ /* 0x000fc400048060ff */
[----:B------:R-:W-:Y:S02]  /*3690*/  PRMT R29, R35, 0x3340, R0 ;  /* 0x00003340231d7816 */ /* 0x000fe40000000000 */
[----:B------:R-:W-:Y:S02]  /*36a0*/  LOP3.LUT R33, R26, 0xffff, RZ, 0xc0, !PT ;  /* 0x0000ffff1a217812 */ /* 0x000fe400078ec0ff */
[----:B------:R-:W-:Y:S02]  /*36b0*/  LOP3.LUT R30, R30, 0xffff, RZ, 0xc0, !PT ;  /* 0x0000ffff1e1e7812 */ /* 0x000fe400078ec0ff */
[----:B------:R-:W-:Y:S02]  /*36c0*/  LOP3.LUT R37, R34, 0xffff, RZ, 0xc0, !PT ;  /* 0x0000ffff22257812 */ /* 0x000fe400078ec0ff */
[----:B------:R-:W-:Y:S02]  /*36d0*/  LOP3.LUT R22, R25, 0x70, RZ, 0xc0, !PT ;  /* 0x0000007019167812 */ /* 0x000fe400078ec0ff */
[----:B------:R-:W-:-:S02]  /*36e0*/  LOP3.LUT R21, R21, 0xffff, RZ, 0xc0, !PT ;  /* 0x0000ffff15157812 */ /* 0x000fc400078ec0ff */
[----:B------:R-:W-:Y:S02]  /*36f0*/  LOP3.LUT R2, R2, 0xffff, RZ, 0xc0, !PT ;  /* 0x0000ffff02027812 */ /* 0x000fe400078ec0ff */
[----:B------:R-:W-:Y:S02]  /*3700*/  PRMT R29, R24, 0x5410, R29 ;  /* 0x00005410181d7816 */ /* 0x000fe4000000001d */
[----:B------:R-:W-:Y:S02]  /*3710*/  PRMT R31, R37, 0x3340, R0 ;  /* 0x00003340251f7816 */ /* 0x000fe40000000000 */
[----:B------:R-:W-:Y:S02]  /*3720*/  PRMT R26, R33, 0x3340, R30 ;  /* 0x00003340211a7816 */ /* 0x000fe4000000001e */
[----:B------:R-:W-:Y:S02]  /*3730*/  IADD3 R27, R22, UR10, R23 ;  /* 0x0000000a161b7c10 */ /* 0x000fe4000fffe017 */
[----:B------:R-:W-:-:S02]  /*3740*/  PRMT R24, R2, 0x3340, R21 ;  /* 0x0000334002187816 */ /* 0x000fc40000000015 */
[----:B------:R-:W-:Y:S02]  /*3750*/  SHF.R.U32.HI R22, RZ, 0x8, R35 ;  /* 0x00000008ff167819 */ /* 0x000fe40000011623 */
[----:B------:R-:W-:Y:S01]  /*3760*/  SHF.R.U32.HI R21, RZ, 0x8, R30 ;  /* 0x00000008ff157819 */ /* 0x000fe2000001161e */
[----:B------:R-:W0:Y:S01]  /*3770*/  LDC R35, c[0x0][0x248] ;  /* 0x00009200ff237b82 */ /* 0x000e220000000800 */
[----:B------:R-:W-:Y:S02]  /*3780*/  SHF.R.U32.HI R2, RZ, 0x8, R33 ;  /* 0x00000008ff027819 */ /* 0x000fe40000011621 */
[----:B------:R-:W-:Y:S02]  /*3790*/  SHF.R.U32.HI R23, RZ, 0x8, R37 ;  /* 0x00000008ff177819 */ /* 0x000fe40000011625 */
[----:B------:R-:W-:Y:S02]  /*37a0*/  PRMT R31, R26, 0x5410, R31 ;  /* 0x000054101a1f7816 */ /* 0x000fe4000000001f */
[----:B------:R-:W-:-:S02]  /*37b0*/  LOP3.LUT R22, R22, 0xffff, RZ, 0xc0, !PT ;  /* 0x0000ffff16167812 */ /* 0x000fc400078ec0ff */
[----:B------:R-:W-:Y:S02]  /*37c0*/  LOP3.LUT R26, R21, 0xffff, RZ, 0xc0, !PT ;  /* 0x0000ffff151a7812 */ /* 0x000fe400078ec0ff */
[----:B------:R-:W-:Y:S02]  /*37d0*/  LOP3.LUT R33, R2, 0xffff, RZ, 0xc0, !PT ;  /* 0x0000ffff02217812 */ /* 0x000fe400078ec0ff */
[----:B------:R-:W-:Y:S02]  /*37e0*/  LOP3.LUT R23, R23, 0xffff, RZ, 0xc0, !PT ;  /* 0x0000ffff17177812 */ /* 0x000fe400078ec0ff */
[----:B------:R-:W-:Y:S02]  /*37f0*/  F2FP.SATFINITE.E5M2.F32.PACK_AB_MERGE_C R38, R39, R38, RZ ;  /* 0x000000262726723e */ /* 0x000fe400048060ff */
[----:B------:R-:W-:Y:S02]  /*3800*/  PRMT R21, R22, 0x3340, R1 ;  /* 0x0000334016157816 */ /* 0x000fe40000000001 */
[----:B------:R-:W-:-:S02]  /*3810*/  PRMT R26, R33, 0x3340, R26 ;  /* 0x00003340211a7816 */ /* 0x000fc4000000001a */
[----:B------:R-:W-:Y:S01]  /*3820*/  PRMT R23, R23, 0x3340, R0 ;  /* 0x0000334017177816 */ /* 0x000fe20000000000 */
[----:B------:R-:W-:Y:S01]  /*3830*/  IMAD.SHL.U32 R0, R0, 0x20, RZ ;  /* 0x0000002000007824 */ /* 0x000fe200078e00ff */
[----:B------:R-:W-:Y:S02]  /*3840*/  LOP3.LUT R20, R20, 0x380, RZ, 0xc0, !PT ;  /* 0x0000038014147812 */ /* 0x000fe400078ec0ff */
[----:B------:R-:W-:Y:S02]  /*3850*/  LOP3.LUT R36, R36, 0xffff, RZ, 0xc0, !PT ;  /* 0x0000ffff24247812 */ /* 0x000fe400078ec0ff */
[----:B------:R-:W-:Y:S01]  /*3860*/  LOP3.LUT R38, R38, 0xffff, RZ, 0xc0, !PT ;  /* 0x0000ffff26267812 */ /* 0x000fe200078ec0ff */
[----:B------:R-:W-:Y:S01]  /*3870*/  IMAD.IADD R27, R20, 0x1, R27 ;  /* 0x00000001141b7824 */ /* 0x000fe200078e021b */
[----:B------:R-:W-:Y:S02]  /*3880*/  PRMT R21, R24, 0x5410, R21 ;  /* 0x0000541018157816 */ /* 0x000fe40000000015 */
[----:B------:R-:W-:-:S02]  /*3890*/  PRMT R23, R26, 0x5410, R23 ;  /* 0x000054101a177816 */ /* 0x000fc40000000017 */
[----:B------:R-:W-:Y:S02]  /*38a0*/  PRMT R28, R29, 0x4210, R36 ;  /* 0x000042101d1c7816 */ /* 0x000fe40000000024 */
[----:B------:R-:W-:Y:S02]  /*38b0*/  PRMT R30, R31, 0x4210, R38 ;  /* 0x000042101f1e7816 */ /* 0x000fe40000000026 */
[----:B------:R-:W-:Y:S02]  /*38c0*/  PRMT R29, R21, 0x5210, R36 ;  /* 0x00005210151d7816 */ /* 0x000fe40000000024 */
[----:B------:R-:W-:Y:S02]  /*38d0*/  PRMT R31, R23, 0x5210, R38 ;  /* 0x00005210171f7816 */ /* 0x000fe40000000026 */
[----:B------:R-:W-:Y:S02]  /*38e0*/  LOP3.LUT R25, R25, 0x3f0, RZ, 0xc0, !PT ;  /* 0x000003f019197812 */ /* 0x000fe400078ec0ff */
[----:B------:R-:W-:Y:S01]  /*38f0*/  LOP3.LUT R0, R0, 0x800, RZ, 0xc0, !PT ;  /* 0x0000080000007812 */ /* 0x000fe200078ec0ff */
[----:B------:R1:W-:Y:S01]  /*3900*/  STSM.16.M88.4 [R27], R28 ;  /* 0x0000001c1b007844 */ /* 0x0003e20000000200 */
[----:B------:R-:W-:Y:S02]  /*3910*/  BAR.SYNC.DEFER_BLOCKING 0x0 ;  /* 0x0000000000007b1d */ /* 0x000fe40000010000 */
[----:B------:R-:W-:Y:S01]  /*3920*/  IADD3 R20, R25, UR10, R0 ;  /* 0x0000000a19147c10 */ /* 0x000fe2000fffe000 */
[C---:B------:R-:W-:Y:S01]  /*3930*/  IMAD R0, R19.reuse, UR4, RZ ;  /* 0x0000000413007c24 */ /* 0x040fe2000f8e02ff */
[----:B------:R-:W-:Y:S01]  /*3940*/  ISETP.GE.AND P0, PT, R19, UR6, PT ;  /* 0x0000000613007c0c */ /* 0x000fe2000bf06270 */
[----:B0-----:R-:W-:Y:S01]  /*3950*/  IMAD R19, R3, R35, RZ ;  /* 0x0000002303137224 */ /* 0x001fe200078e02ff */
[----:B------:R-:W-:-:S02]  /*3960*/  ULDC.64 UR4, c[0x0][0x220] ;  /* 0x0000880000047ab9 */ /* 0x000fc40000000a00 */
[----:B------:R-:W-:Y:S02]  /*3970*/  ISETP.LT.AND P4, PT, R3, UR7, !P0 ;  /* 0x0000000703007c0c */ /* 0x000fe4000c781270 */
[----:B------:R-:W-:Y:S02]  /*3980*/  IADD3 R33, P1, R0, UR4, RZ ;  /* 0x0000000400217c10 */ /* 0x000fe4000ff3e0ff */
[----:B------:R-:W-:Y:S02]  /*3990*/  ISETP.LT.AND P6, PT, R4, UR7, !P0 ;  /* 0x0000000704007c0c */ /* 0x000fe4000c7c1270 */
[----:B-1----:R-:W-:Y:S01]  /*39a0*/  LEA.HI.X.SX32 R29, R0, UR5, 0x1, P1 ;  /* 0x00000005001d7c11 */ /* 0x002fe200088f0eff */
[----:B------:R-:W-:Y:S01]  /*39b0*/  IMAD R0, R35, 0x2, R19 ;  /* 0x0000000223007824 */ /* 0x000fe200078e0213 */
[-C--:B------:R-:W-:Y:S02]  /*39c0*/  IADD3 R2, P1, R19, R33.reuse, RZ ;  /* 0x0000002113027210 */ /* 0x080fe40007f3e0ff */
[----:B------:R-:W-:Y:S01]  /*39d0*/  ISETP.LT.AND P2, PT, R7, UR7, !P0 ;  /* 0x0000000707007c0c */ /* 0x000fe2000c741270 */
[----:B------:R-:W-:Y:S01]  /*39e0*/  IMAD R7, R35, 0x2, R0 ;  /* 0x0000000223077824 */ /* 0x000fe200078e0200 */
[----:B------:R-:W-:-:S02]  /*39f0*/  IADD3 R4, P5, R0, R33, RZ ;  /* 0x0000002100047210 */ /* 0x000fc40007fbe0ff */
[-C--:B------:R-:W-:Y:S02]  /*3a00*/  LEA.HI.X.SX32 R3, R19, R29.reuse, 0x1, P1 ;  /* 0x0000001d13037211 */ /* 0x080fe400008f0eff */
[----:B------:R-:W-:Y:S01]  /*3a10*/  ISETP.LT.AND P3, PT, R5, UR7, !P0 ;  /* 0x0000000705007c0c */ /* 0x000fe2000c761270 */
[----:B------:R-:W0:Y:S01]  /*3a20*/  LDS.128 R20, [R20] ;  /* 0x0000000014147984 */ /* 0x000e220000000c00 */
[----:B------:R-:W-:Y:S01]  /*3a30*/  LEA.HI.X.SX32 R5, R0, R29, 0x1, P5 ;  /* 0x0000001d00057211 */ /* 0x000fe200028f0eff */
[----:B------:R-:W-:Y:S01]  /*3a40*/  IMAD R0, R35, 0x2, R7 ;  /* 0x0000000223007824 */ /* 0x000fe200078e0207 */
[----:B------:R-:W-:Y:S02]  /*3a50*/  ISETP.LT.AND P1, PT, R6, UR7, !P0 ;  /* 0x0000000706007c0c */ /* 0x000fe4000c721270 */
[----:B------:R-:W-:Y:S02]  /*3a60*/  ISETP.LT.AND P5, PT, R8, UR7, !P0 ;  /* 0x0000000708007c0c */ /* 0x000fe4000c7a1270 */
[----:B0-----:R-:W-:-:S02]  /*3a70*/  PRMT R19, R20, 0x7770, RZ ;  /* 0x0000777014137816 */ /* 0x001fc400000000ff */
[----:B------:R-:W-:Y:S02]  /*3a80*/  PRMT R25, R21, 0x7770, RZ ;  /* 0x0000777015197816 */ /* 0x000fe400000000ff */
[----:B------:R-:W-:Y:S01]  /*3a90*/  PRMT R27, R22, 0x7770, RZ ;  /* 0x00007770161b7816 */ /* 0x000fe200000000ff */
[----:B------:R0:W-:Y:S01]  /*3aa0*/  @P4 STG.E.U8 desc[UR16][R2.64], R19 ;  /* 0x0000001302004986 */ /* 0x0001e2000c101110 */
[----:B------:R-:W-:-:S03]  /*3ab0*/  IADD3 R6, P4, R7, R33, RZ ;  /* 0x0000002107067210 */ /* 0x000fc60007f9e0ff */
[----:B------:R1:W-:Y:S01]  /*3ac0*/  @P6 STG.E.U8 desc[UR16][R4.64], R25 ;  /* 0x0000001904006986 */ /* 0x0003e2000c101110 */
[C---:B------:R-:W-:Y:S02]  /*3ad0*/  IADD3 R8, P6, R0.reuse, R33, RZ ;  /* 0x0000002100087210 */ /* 0x040fe40007fde0ff */
[-C--:B------:R-:W-:Y:S02]  /*3ae0*/  LEA.HI.X.SX32 R7, R7, R29.reuse, 0x1, P4 ;  /* 0x0000001d07077211 */ /* 0x080fe400020f0eff */
[----:B------:R-:W-:Y:S02]  /*3af0*/  ISETP.LT.AND P4, PT, R9, UR7, !P0 ;  /* 0x0000000709007c0c */ /* 0x000fe4000c781270 */
[----:B------:R-:W-:Y:S01]  /*3b00*/  LEA.HI.X.SX32 R9, R0, R29, 0x1, P6 ;  /* 0x0000001d00097211 */ /* 0x000fe200030f0eff */
[----:B0-----:R-:W-:Y:S01]  /*3b10*/  IMAD R3, R35, 0x2, R0 ;  /* 0x0000000223037824 */ /* 0x001fe200078e0200 */
[----:B------:R0:W-:Y:S01]  /*3b20*/  @P3 STG.E.U8 desc[UR16][R6.64], R27 ;  /* 0x0000001b06003986 */ /* 0x0001e2000c101110 */
[----:B------:R-:W-:-:S02]  /*3b30*/  ISETP.LT.AND P3, PT, R10, UR7, !P0 ;  /* 0x000000070a007c0c */ /* 0x000fc4000c761270 */
[----:B------:R-:W-:Y:S01]  /*3b40*/  IMAD R0, R35, 0x2, R3 ;  /* 0x0000000223007824 */ /* 0x000fe200078e0203 */
[----:B------:R-:W-:Y:S02]  /*3b50*/  IADD3 R2, P6, R3, R33, RZ ;  /* 0x0000002103027210 */ /* 0x000fe40007fde0ff */
[----:B------:R-:W-:Y:S01]  /*3b60*/  PRMT R19, R23, 0x7770, RZ ;  /* 0x0000777017137816 */ /* 0x000fe200000000ff */
[----:B------:R-:W-:Y:S01]  /*3b70*/  IMAD R10, R35, 0x2, R0 ;  /* 0x00000002230a7824 */ /* 0x000fe200078e0200 */
[----:B------:R-:W-:Y:S02]  /*3b80*/  LEA.HI.X.SX32 R3, R3, R29, 0x1, P6 ;  /* 0x0000001d03037211 */ /* 0x000fe400030f0eff */
[----:B-1----:R-:W-:Y:S01]  /*3b90*/  IADD3 R4, P6, R0, R33, RZ ;  /* 0x0000002100047210 */ /* 0x002fe20007fde0ff */
[----:B------:R1:W-:Y:S01]  /*3ba0*/  @P1 STG.E.U8 desc[UR16][R8.64], R19 ;  /* 0x0000001308001986 */ /* 0x0003e2000c101110 */
[----:B------:R-:W-:Y:S02]  /*3bb0*/  PRMT R25, R20, 0x7771, RZ ;  /* 0x0000777114197816 */ /* 0x000fe400000000ff */
[----:B------:R-:W-:Y:S01]  /*3bc0*/  LEA.HI.X.SX32 R5, R0, R29, 0x1, P6 ;  /* 0x0000001d00057211 */ /* 0x000fe200030f0eff */
[----:B------:R-:W-:Y:S01]  /*3bd0*/  IMAD R0, R35, 0x2, R10 ;  /* 0x0000000223007824 */ /* 0x000fe200078e020a */
[----:B0-----:R-:W-:Y:S01]  /*3be0*/  IADD3 R6, P6, R10, R33, RZ ;  /* 0x000000210a067210 */ /* 0x001fe20007fde0ff */
[----:B------:R0:W-:Y:S01]  /*3bf0*/  @P2 STG.E.U8 desc[UR16][R2.64], R25 ;  /* 0x0000001902002986 */ /* 0x0001e2000c101110 */
[----:B------:R-:W-:-:S02]  /*3c00*/  ISETP.LT.AND P1, PT, R11, UR7, !P0 ;  /* 0x000000070b007c0c */ /* 0x000fc4000c721270 */
[----:B------:R-:W-:Y:S02]  /*3c10*/  LEA.HI.X.SX32 R7, R10, R29, 0x1, P6 ;  /* 0x0000001d0a077211 */ /* 0x000fe400030f0eff */
[----:B------:R-:W-:Y:S02]  /*3c20*/  PRMT R11, R21, 0x7771, RZ ;  /* 0x00007771150b7816 */ /* 0x000fe400000000ff */
[----:B-1----:R-:W-:Y:S02]  /*3c30*/  IADD3 R8, P6, R0, R33, RZ ;  /* 0x0000002100087210 */ /* 0x002fe40007fde0ff */
[----:B------:R-:W-:Y:S01]  /*3c40*/  PRMT R19, R22, 0x7771, RZ ;  /* 0x0000777116137816 */ /* 0x000fe200000000ff */
[----:B------:R1:W-:Y:S01]  /*3c50*/  @P5 STG.E.U8 desc[UR16][R4.64], R11 ;  /* 0x0000000b04005986 */ /* 0x0003e2000c101110 */
[----:B------:R-:W-:Y:S01]  /*3c60*/  LEA.HI.X.SX32 R9, R0, R29, 0x1, P6 ;  /* 0x0000001d00097211 */ /* 0x000fe200030f0eff */
[----:B0-----:R-:W-:Y:S01]  /*3c70*/  IMAD R3, R35, 0x2, R0 ;  /* 0x0000000223037824 */ /* 0x001fe200078e0200 */
[----:B------:R-:W-:Y:S01]  /*3c80*/  ISETP.LT.AND P5, PT, R13, UR7, !P0 ;  /* 0x000000070d007c0c */ /* 0x000fe2000c7a1270 */
[----:B------:R0:W-:Y:S01]  /*3c90*/  @P4 STG.E.U8 desc[UR16][R6.64], R19 ;  /* 0x0000001306004986 */ /* 0x0001e2000c101110 */
[----:B------:R-:W-:Y:S01]  /*3ca0*/  ISETP.LT.AND P2, PT, R12, UR7, !P0 ;  /* 0x000000070c007c0c */ /* 0x000fe2000c741270 */
[----:B------:R-:W-:Y:S01]  /*3cb0*/  IMAD R0, R35, 0x2, R3 ;  /* 0x0000000223007824 */ /* 0x000fe200078e0203 */
[----:B------:R-:W-:-:S02]  /*3cc0*/  IADD3 R2, P6, R3, R33, RZ ;  /* 0x0000002103027210 */ /* 0x000fc40007fde0ff */
[----:B------:R-:W-:Y:S02]  /*3cd0*/  PRMT R13, R23, 0x7771, RZ ;  /* 0x00007771170d7816 */ /* 0x000fe400000000ff */
[----:B------:R-:W-:Y:S01]  /*3ce0*/  LEA.HI.X.SX32 R3, R3, R29, 0x1, P6 ;  /* 0x0000001d03037211 */ /* 0x000fe200030f0eff */
[----:B-1----:R-:W-:Y:S01]  /*3cf0*/  IMAD R11, R35, 0x2, R0 ;  /* 0x00000002230b7824 */ /* 0x002fe200078e0200 */
[C---:B------:R-:W-:Y:S01]  /*3d00*/  IADD3 R4, P6, R0.reuse, R33, RZ ;  /* 0x0000002100047210 */ /* 0x040fe20007fde0ff */
[----:B------:R1:W-:Y:S01]  /*3d10*/  @P3 STG.E.U8 desc[UR16][R8.64], R13 ;  /* 0x0000000d08003986 */ /* 0x0003e2000c101110 */
[----:B------:R-:W-:Y:S02]  /*3d20*/  ISETP.LT.AND P3, PT, R15, UR7, !P0 ;  /* 0x000000070f007c0c */ /* 0x000fe4000c761270 */
[----:B------:R-:W-:Y:S01]  /*3d30*/  LEA.HI.X.SX32 R5, R0, R29, 0x1, P6 ;  /* 0x0000001d00057211 */ /* 0x000fe200030f0eff */
[----:B------:R-:W-:Y:S01]  /*3d40*/  IMAD R0, R35, 0x2, R11 ;  /* 0x0000000223007824 */ /* 0x000fe200078e020b */
[----:B0-----:R-:W-:-:S02]  /*3d50*/  PRMT R19, R20, 0x7772, RZ ;  /* 0x0000777214137816 */ /* 0x001fc400000000ff */
[----:B------:R-:W-:Y:S01]  /*3d60*/  PRMT R15, R21, 0x7772, RZ ;  /* 0x00007772150f7816 */ /* 0x000fe200000000ff */
[----:B------:R-:W-:Y:S01]  /*3d70*/  IMAD R12, R35, 0x2, R0 ;  /* 0x00000002230c7824 */ /* 0x000fe200078e0200 */
[----:B------:R-:W-:Y:S01]  /*3d80*/  ISETP.LT.AND P4, PT, R14, UR7, !P0 ;  /* 0x000000070e007c0c */ /* 0x000fe2000c781270 */
[----:B------:R0:W-:Y:S01]  /*3d90*/  @P1 STG.E.U8 desc[UR16][R2.64], R19 ;  /* 0x0000001302001986 */ /* 0x0001e2000c101110 */
[-C--:B------:R-:W-:Y:S01]  /*3da0*/  IADD3 R6, P1, R11, R33.reuse, RZ ;  /* 0x000000210b067210 */ /* 0x080fe20007f3e0ff */
[C---:B-1----:R-:W-:Y:S01]  /*3db0*/  IMAD R13, R35.reuse, 0x2, R12 ;  /* 0x00000002230d7824 */ /* 0x042fe200078e020c */
[-C--:B------:R-:W-:Y:S01]  /*3dc0*/  IADD3 R10, P6, R12, R33.reuse, RZ ;  /* 0x000000210c0a7210 */ /* 0x080fe20007fde0ff */
[----:B------:R1:W-:Y:S01]  /*3dd0*/  @P2 STG.E.U8 desc[UR16][R4.64], R15 ;  /* 0x0000000f04002986 */ /* 0x0003e2000c101110 */
[----:B------:R-:W-:Y:S01]  /*3de0*/  IADD3 R8, P2, R0, R33, RZ ;  /* 0x0000002100087210 */ /* 0x000fe20007f5e0ff */
[----:B------:R-:W-:Y:S01]  /*3df0*/  IMAD R14, R35, 0x2, R13 ;  /* 0x00000002230e7824 */ /* 0x000fe200078e020d */
[----:B------:R-:W-:-:S02]  /*3e00*/  LEA.HI.X.SX32 R7, R11, R29, 0x1, P1 ;  /* 0x0000001d0b077211 */ /* 0x000fc400008f0eff */
[-C--:B------:R-:W-:Y:S01]  /*3e10*/  LEA.HI.X.SX32 R9, R0, R29.reuse, 0x1, P2 ;  /* 0x0000001d00097211 */ /* 0x080fe200010f0eff */
[----:B------:R-:W-:Y:S01]  /*3e20*/  IMAD R0, R35, 0x2, R14 ;  /* 0x0000000223007824 */ /* 0x000fe200078e020e */
[----:B------:R-:W-:Y:S02]  /*3e30*/  ISETP.LT.AND P2, PT, R16, UR7, !P0 ;  /* 0x0000000710007c0c */ /* 0x000fe4000c741270 */
[----:B------:R-:W-:Y:S02]  /*3e40*/  LEA.HI.X.SX32 R11, R12, R29, 0x1, P6 ;  /* 0x0000001d0c0b7211 */ /* 0x000fe400030f0eff */
[-C--:B0-----:R-:W-:Y:S02]  /*3e50*/  IADD3 R2, P6, R13, R33.reuse, RZ ;  /* 0x000000210d027210 */ /* 0x081fe40007fde0ff */
[----:B-1----:R-:W-:Y:S02]  /*3e60*/  IADD3 R4, P1, R14, R33, RZ ;  /* 0x000000210e047210 */ /* 0x002fe40007f3e0ff */
[----:B------:R-:W-:-:S02]  /*3e70*/  PRMT R25, R22, 0x7772, RZ ;  /* 0x0000777216197816 */ /* 0x000fc400000000ff */
[-C--:B------:R-:W-:Y:S02]  /*3e80*/  LEA.HI.X.SX32 R5, R14, R29.reuse, 0x1, P1 ;  /* 0x0000001d0e057211 */ /* 0x080fe400008f0eff */
[----:B------:R-:W-:Y:S01]  /*3e90*/  ISETP.LT.AND P1, PT, R17, UR7, !P0 ;  /* 0x0000000711007c0c */ /* 0x000fe2000c721270 */
[----:B------:R0:W-:Y:S01]  /*3ea0*/  @P5 STG.E.U8 desc[UR16][R6.64], R25 ;  /* 0x0000001906005986 */ /* 0x0001e2000c101110 */
[----:B------:R-:W-:Y:S02]  /*3eb0*/  ISETP.LT.AND P0, PT, R18, UR7, !P0 ;  /* 0x0000000712007c0c */ /* 0x000fe4000c701270 */
[----:B------:R-:W-:Y:S02]  /*3ec0*/  PRMT R19, R23, 0x7772, RZ ;  /* 0x0000777217137816 */ /* 0x000fe400000000ff */
[----:B------:R-:W-:Y:S02]  /*3ed0*/  PRMT R17, R20, 0x7773, RZ ;  /* 0x0000777314117816 */ /* 0x000fe400000000ff */
[----:B------:R-:W-:Y:S01]  /*3ee0*/  LEA.HI.X.SX32 R3, R13, R29, 0x1, P6 ;  /* 0x0000001d0d037211 */ /* 0x000fe200030f0eff */
[----:B------:R0:W-:Y:S01]  /*3ef0*/  @P4 STG.E.U8 desc[UR16][R8.64], R19 ;  /* 0x0000001308004986 */ /* 0x0001e2000c101110 */
[----:B------:R-:W-:-:S02]  /*3f00*/  PRMT R21, R21, 0x7773, RZ ;  /* 0x0000777315157816 */ /* 0x000fc400000000ff */
[----:B------:R-:W-:Y:S01]  /*3f10*/  PRMT R15, R22, 0x7773, RZ ;  /* 0x00007773160f7816 */ /* 0x000fe200000000ff */
[----:B------:R0:W-:Y:S01]  /*3f20*/  @P3 STG.E.U8 desc[UR16][R10.64], R17 ;  /* 0x000000110a003986 */ /* 0x0001e2000c101110 */
[C---:B------:R-:W-:Y:S02]  /*3f30*/  IADD3 R12, P6, R0.reuse, R33, RZ ;  /* 0x00000021000c7210 */ /* 0x040fe40007fde0ff */
[----:B------:R-:W-:Y:S01]  /*3f40*/  PRMT R23, R23, 0x7773, RZ ;  /* 0x0000777317177816 */ /* 0x000fe200000000ff */
[----:B------:R0:W-:Y:S01]  /*3f50*/  @P2 STG.E.U8 desc[UR16][R2.64], R21 ;  /* 0x0000001502002986 */ /* 0x0001e2000c101110 */
[----:B------:R-:W-:-:S03]  /*3f60*/  LEA.HI.X.SX32 R13, R0, R29, 0x1, P6 ;  /* 0x0000001d000d7211 */ /* 0x000fc600030f0eff */
[----:B------:R0:W-:Y:S01]  /*3f70*/  @P1 STG.E.U8 desc[UR16][R4.64], R15 ;  /* 0x0000000f04001986 */ /* 0x0001e2000c101110 */
[----:B------:R-:W-:Y:S05]  /*3f80*/  @!P0 EXIT ;  /* 0x000000000000894d */ /* 0x000fea0003800000 */
[----:B------:R-:W-:Y:S01]  /*3f90*/  STG.E.U8 desc[UR16][R12.64], R23 ;  /* 0x000000170c007986 */ /* 0x000fe2000c101110 */
[----:B------:R-:W-:Y:S05]  /*3fa0*/  EXIT ;  /* 0x000000000000794d */ /* 0x000fea0003800000 */
.L_x_3:
[----:B------:R-:W-:-:S00]  /*3fb0*/  BRA `(.L_x_3) ;  /* 0xfffffffc00fc7947 */ /* 0x000fc0000383ffff */
[----:B------:R-:W-:-:S00]  /*3fc0*/  NOP ;  /* 0x0000000000007918 */ /* 0x000fc00000000000 */
        /* <DEDUP_REMOVED lines=11> */
.L_x_4:


//--------------------- .nv.shared.matmul_kernel  --------------------------
	.section	.nv.shared.matmul_kernel,"aw",@nobits
	.sectionflags	@""
	.align	16
	.zero		1024


//--------------------- .nv.shared.reserved.0     --------------------------
	.section	.nv.shared.reserved.0,"aw",@nobits
	.weak		__nv_reservedSMEM_offset_0_alias
	.size		__nv_reservedSMEM_offset_0_alias, 0, 0
	.other		__nv_reservedSMEM_offset_0_alias,@"STO_CUDA_RESERVED_SHARED STV_DEFAULT"
__nv_reservedSMEM_offset_0_alias:
	.zero		0


//--------------------- .nv.constant0.matmul_kernel --------------------------
	.section	.nv.constant0.matmul_kernel,"a",@progbits
	.sectionflags	@""
	.align	4
.nv.constant0.matmul_kernel:
	.zero		608


//--------------------- SYMBOLS --------------------------

	.type		.nv.reservedSmem.offset0,@object
	.size		.nv.reservedSmem.offset0,0x4
